//
// Generated by NVIDIA NVVM Compiler
//
// Compiler Build ID: CL-36424714
// Cuda compilation tools, release 13.0, V13.0.88
// Based on NVVM 20.0.0
//

.version 9.0
.target sm_100
.address_size 64

	// .globl	_Z22sgemm_double_buffer_t4PKfS0_Pfiii
// _ZZ22sgemm_double_buffer_t4PKfS0_PfiiiE2As has been demoted
// _ZZ22sgemm_double_buffer_t4PKfS0_PfiiiE2Bs has been demoted

.visible .entry _Z22sgemm_double_buffer_t4PKfS0_Pfiii(
	.param .u64 .ptr .align 1 _Z22sgemm_double_buffer_t4PKfS0_Pfiii_param_0,
	.param .u64 .ptr .align 1 _Z22sgemm_double_buffer_t4PKfS0_Pfiii_param_1,
	.param .u64 .ptr .align 1 _Z22sgemm_double_buffer_t4PKfS0_Pfiii_param_2,
	.param .u32 _Z22sgemm_double_buffer_t4PKfS0_Pfiii_param_3,
	.param .u32 _Z22sgemm_double_buffer_t4PKfS0_Pfiii_param_4,
	.param .u32 _Z22sgemm_double_buffer_t4PKfS0_Pfiii_param_5
)
.maxntid 256
{
	.reg .pred 	%p<89>;
	.reg .b32 	%r<277>;
	.reg .b32 	%f<975>;
	.reg .b64 	%rd<64>;
	// demoted variable
	.shared .align 4 .b8 _ZZ22sgemm_double_buffer_t4PKfS0_PfiiiE2As[8192];
	// demoted variable
	.shared .align 4 .b8 _ZZ22sgemm_double_buffer_t4PKfS0_PfiiiE2Bs[8192];
	ld.param.u64 	%rd13, [_Z22sgemm_double_buffer_t4PKfS0_Pfiii_param_0];
	ld.param.u64 	%rd14, [_Z22sgemm_double_buffer_t4PKfS0_Pfiii_param_1];
	ld.param.u32 	%r33, [_Z22sgemm_double_buffer_t4PKfS0_Pfiii_param_3];
	ld.param.u32 	%r36, [_Z22sgemm_double_buffer_t4PKfS0_Pfiii_param_5];
	cvta.to.global.u64 	%rd1, %rd14;
	cvta.to.global.u64 	%rd2, %rd13;
	mov.u32 	%r37, %tid.x;
	mov.u32 	%r39, %ctaid.y;
	mov.u32 	%r40, %ctaid.x;
	shl.b32 	%r41, %r39, 7;
	mul.lo.s32 	%r1, %r36, %r41;
	shl.b32 	%r2, %r40, 7;
	shr.u32 	%r3, %r37, 1;
	shl.b32 	%r42, %r37, 2;
	and.b32  	%r272, %r42, 4;
	shr.u32 	%r270, %r37, 5;
	and.b32  	%r6, %r42, 124;
	or.b32  	%r43, %r41, %r3;
	setp.ge.s32 	%p1, %r43, %r33;
	setp.ge.s32 	%p2, %r272, %r36;
	mov.f32 	%f907, 0f00000000;
	or.pred  	%p3, %p1, %p2;
	mov.f32 	%f908, %f907;
	mov.f32 	%f909, %f907;
	mov.f32 	%f910, %f907;
	@%p3 bra 	$L__BB0_2;
	mad.lo.s32 	%r44, %r36, %r3, %r272;
	mul.wide.s32 	%rd16, %r1, 4;
	add.s64 	%rd17, %rd2, %rd16;
	mul.wide.u32 	%rd18, %r44, 4;
	add.s64 	%rd19, %rd17, %rd18;
	ld.global.nc.v4.f32 	{%f907, %f908, %f909, %f910}, [%rd19];
$L__BB0_2:
	ld.param.u32 	%r193, [_Z22sgemm_double_buffer_t4PKfS0_Pfiii_param_4];
	mul.wide.u32 	%rd20, %r2, 4;
	add.s64 	%rd3, %rd1, %rd20;
	setp.ge.s32 	%p4, %r270, %r36;
	add.s32 	%r45, %r2, %r6;
	setp.ge.s32 	%p5, %r45, %r193;
	mov.f32 	%f903, 0f00000000;
	or.pred  	%p6, %p4, %p5;
	mov.f32 	%f904, %f903;
	mov.f32 	%f905, %f903;
	mov.f32 	%f906, %f903;
	@%p6 bra 	$L__BB0_4;
	ld.param.u32 	%r194, [_Z22sgemm_double_buffer_t4PKfS0_Pfiii_param_4];
	mad.lo.s32 	%r47, %r194, %r270, %r6;
	mul.wide.u32 	%rd21, %r47, 4;
	add.s64 	%rd22, %rd3, %rd21;
	ld.global.nc.v4.f32 	{%f903, %f904, %f905, %f906}, [%rd22];
$L__BB0_4:
	shl.b32 	%r48, %r272, 9;
	mov.u32 	%r49, _ZZ22sgemm_double_buffer_t4PKfS0_PfiiiE2As;
	add.s32 	%r50, %r49, %r48;
	shl.b32 	%r51, %r3, 2;
	add.s32 	%r52, %r50, %r51;
	st.shared.f32 	[%r52], %f907;
	st.shared.f32 	[%r52+512], %f908;
	st.shared.f32 	[%r52+1024], %f909;
	st.shared.f32 	[%r52+1536], %f910;
	shl.b32 	%r53, %r270, 9;
	mov.u32 	%r54, _ZZ22sgemm_double_buffer_t4PKfS0_PfiiiE2Bs;
	add.s32 	%r55, %r54, %r53;
	shl.b32 	%r56, %r6, 2;
	add.s32 	%r57, %r55, %r56;
	st.shared.v4.f32 	[%r57], {%f903, %f904, %f905, %f906};
	bar.sync 	0;
	setp.lt.s32 	%p7, %r36, 1;
	mov.f32 	%f911, 0f00000000;
	mov.f32 	%f912, %f911;
	mov.f32 	%f913, %f911;
	mov.f32 	%f914, %f911;
	mov.f32 	%f915, %f911;
	mov.f32 	%f916, %f911;
	mov.f32 	%f917, %f911;
	mov.f32 	%f918, %f911;
	mov.f32 	%f919, %f911;
	mov.f32 	%f920, %f911;
	mov.f32 	%f921, %f911;
	mov.f32 	%f922, %f911;
	mov.f32 	%f923, %f911;
	mov.f32 	%f924, %f911;
	mov.f32 	%f925, %f911;
	mov.f32 	%f926, %f911;
	mov.f32 	%f927, %f911;
	mov.f32 	%f928, %f911;
	mov.f32 	%f929, %f911;
	mov.f32 	%f930, %f911;
	mov.f32 	%f931, %f911;
	mov.f32 	%f932, %f911;
	mov.f32 	%f933, %f911;
	mov.f32 	%f934, %f911;
	mov.f32 	%f935, %f911;
	mov.f32 	%f936, %f911;
	mov.f32 	%f937, %f911;
	mov.f32 	%f938, %f911;
	mov.f32 	%f939, %f911;
	mov.f32 	%f940, %f911;
	mov.f32 	%f941, %f911;
	mov.f32 	%f942, %f911;
	mov.f32 	%f943, %f911;
	mov.f32 	%f944, %f911;
	mov.f32 	%f945, %f911;
	mov.f32 	%f946, %f911;
	mov.f32 	%f947, %f911;
	mov.f32 	%f948, %f911;
	mov.f32 	%f949, %f911;
	mov.f32 	%f950, %f911;
	mov.f32 	%f951, %f911;
	mov.f32 	%f952, %f911;
	mov.f32 	%f953, %f911;
	mov.f32 	%f954, %f911;
	mov.f32 	%f955, %f911;
	mov.f32 	%f956, %f911;
	mov.f32 	%f957, %f911;
	mov.f32 	%f958, %f911;
	mov.f32 	%f959, %f911;
	mov.f32 	%f960, %f911;
	mov.f32 	%f961, %f911;
	mov.f32 	%f962, %f911;
	mov.f32 	%f963, %f911;
	mov.f32 	%f964, %f911;
	mov.f32 	%f965, %f911;
	mov.f32 	%f966, %f911;
	mov.f32 	%f967, %f911;
	mov.f32 	%f968, %f911;
	mov.f32 	%f969, %f911;
	mov.f32 	%f970, %f911;
	mov.f32 	%f971, %f911;
	mov.f32 	%f972, %f911;
	mov.f32 	%f973, %f911;
	mov.f32 	%f974, %f911;
	@%p7 bra 	$L__BB0_14;
	ld.param.u32 	%r195, [_Z22sgemm_double_buffer_t4PKfS0_Pfiii_param_4];
	mad.lo.s32 	%r60, %r36, %r3, %r272;
	add.s32 	%r273, %r60, 8;
	add.s32 	%r61, %r270, 8;
	mad.lo.s32 	%r271, %r195, %r61, %r6;
	mov.b32 	%r276, 1;
	mov.b32 	%r274, 0;
	mov.f32 	%f911, 0f00000000;
	mov.u32 	%r275, %r274;
$L__BB0_6:
	add.s32 	%r274, %r274, 8;
	setp.ge.s32 	%p8, %r274, %r36;
	@%p8 bra 	$L__BB0_11;
	ld.param.u32 	%r184, [_Z22sgemm_double_buffer_t4PKfS0_Pfiii_param_3];
	mov.u32 	%r62, %ctaid.y;
	shl.b32 	%r63, %r62, 7;
	mov.u32 	%r64, %tid.x;
	shr.u32 	%r65, %r64, 1;
	or.b32  	%r66, %r63, %r65;
	setp.ge.s32 	%p9, %r66, %r184;
	add.s32 	%r67, %r272, 8;
	setp.ge.s32 	%p10, %r67, %r36;
	mov.f32 	%f907, 0f00000000;
	or.pred  	%p11, %p9, %p10;
	mov.f32 	%f908, %f907;
	mov.f32 	%f909, %f907;
	mov.f32 	%f910, %f907;
	@%p11 bra 	$L__BB0_9;
	ld.param.u64 	%rd59, [_Z22sgemm_double_buffer_t4PKfS0_Pfiii_param_0];
	mul.wide.s32 	%rd23, %r273, 4;
	cvta.to.global.u64 	%rd24, %rd59;
	mov.u32 	%r68, %ctaid.y;
	mul.lo.s32 	%r69, %r68, %r36;
	shl.b32 	%r70, %r69, 7;
	mul.wide.s32 	%rd25, %r70, 4;
	add.s64 	%rd26, %rd24, %rd25;
	add.s64 	%rd27, %rd26, %rd23;
	ld.global.nc.v4.f32 	{%f907, %f908, %f909, %f910}, [%rd27];
$L__BB0_9:
	ld.param.u32 	%r196, [_Z22sgemm_double_buffer_t4PKfS0_Pfiii_param_4];
	mov.u32 	%r71, %ctaid.x;
	shl.b32 	%r72, %r71, 7;
	mov.u32 	%r73, %tid.x;
	shl.b32 	%r74, %r73, 2;
	and.b32  	%r75, %r74, 124;
	or.b32  	%r76, %r72, %r75;
	setp.ge.s32 	%p12, %r76, %r196;
	add.s32 	%r78, %r270, 8;
	setp.ge.s32 	%p13, %r78, %r36;
	mov.f32 	%f903, 0f00000000;
	or.pred  	%p14, %p13, %p12;
	mov.f32 	%f904, %f903;
	mov.f32 	%f905, %f903;
	mov.f32 	%f906, %f903;
	@%p14 bra 	$L__BB0_11;
	ld.param.u64 	%rd60, [_Z22sgemm_double_buffer_t4PKfS0_Pfiii_param_1];
	cvta.to.global.u64 	%rd28, %rd60;
	mov.u32 	%r79, %ctaid.x;
	shl.b32 	%r80, %r79, 7;
	mul.wide.u32 	%rd29, %r80, 4;
	add.s64 	%rd30, %rd28, %rd29;
	mul.wide.s32 	%rd31, %r271, 4;
	add.s64 	%rd32, %rd30, %rd31;
	ld.global.nc.v4.f32 	{%f903, %f904, %f905, %f906}, [%rd32];
$L__BB0_11:
	shl.b32 	%r81, %r275, 12;
	mov.u32 	%r82, _ZZ22sgemm_double_buffer_t4PKfS0_PfiiiE2As;
	add.s32 	%r83, %r82, %r81;
	mov.u32 	%r84, _ZZ22sgemm_double_buffer_t4PKfS0_PfiiiE2Bs;
	add.s32 	%r85, %r84, %r81;
	mov.u32 	%r86, %tid.x;
	shl.b32 	%r87, %r86, 1;
	and.b32  	%r88, %r87, 480;
	add.s32 	%r89, %r83, %r88;
	ld.shared.v4.f32 	{%f243, %f244, %f245, %f246}, [%r89];
	ld.shared.v4.f32 	{%f247, %f248, %f249, %f250}, [%r89+16];
	shl.b32 	%r90, %r86, 5;
	and.b32  	%r91, %r90, 480;
	add.s32 	%r92, %r85, %r91;
	ld.shared.v4.f32 	{%f251, %f252, %f253, %f254}, [%r92];
	ld.shared.v4.f32 	{%f255, %f256, %f257, %f258}, [%r92+16];
	fma.rn.f32 	%f259, %f243, %f251, %f958;
	fma.rn.f32 	%f260, %f243, %f252, %f957;
	fma.rn.f32 	%f261, %f243, %f253, %f956;
	fma.rn.f32 	%f262, %f243, %f254, %f955;
	fma.rn.f32 	%f263, %f243, %f255, %f954;
	fma.rn.f32 	%f264, %f243, %f256, %f953;
	fma.rn.f32 	%f265, %f243, %f257, %f952;
	fma.rn.f32 	%f266, %f243, %f258, %f951;
	fma.rn.f32 	%f267, %f244, %f251, %f950;
	fma.rn.f32 	%f268, %f244, %f252, %f949;
	fma.rn.f32 	%f269, %f244, %f253, %f948;
	fma.rn.f32 	%f270, %f244, %f254, %f947;
	fma.rn.f32 	%f271, %f244, %f255, %f946;
	fma.rn.f32 	%f272, %f244, %f256, %f945;
	fma.rn.f32 	%f273, %f244, %f257, %f944;
	fma.rn.f32 	%f274, %f244, %f258, %f943;
	fma.rn.f32 	%f275, %f245, %f251, %f942;
	fma.rn.f32 	%f276, %f245, %f252, %f941;
	fma.rn.f32 	%f277, %f245, %f253, %f940;
	fma.rn.f32 	%f278, %f245, %f254, %f939;
	fma.rn.f32 	%f279, %f245, %f255, %f938;
	fma.rn.f32 	%f280, %f245, %f256, %f937;
	fma.rn.f32 	%f281, %f245, %f257, %f936;
	fma.rn.f32 	%f282, %f245, %f258, %f935;
	fma.rn.f32 	%f283, %f246, %f251, %f934;
	fma.rn.f32 	%f284, %f246, %f252, %f933;
	fma.rn.f32 	%f285, %f246, %f253, %f932;
	fma.rn.f32 	%f286, %f246, %f254, %f931;
	fma.rn.f32 	%f287, %f246, %f255, %f930;
	fma.rn.f32 	%f288, %f246, %f256, %f929;
	fma.rn.f32 	%f289, %f246, %f257, %f928;
	fma.rn.f32 	%f290, %f246, %f258, %f927;
	fma.rn.f32 	%f291, %f247, %f251, %f926;
	fma.rn.f32 	%f292, %f247, %f252, %f925;
	fma.rn.f32 	%f293, %f247, %f253, %f924;
	fma.rn.f32 	%f294, %f247, %f254, %f923;
	fma.rn.f32 	%f295, %f247, %f255, %f922;
	fma.rn.f32 	%f296, %f247, %f256, %f921;
	fma.rn.f32 	%f297, %f247, %f257, %f920;
	fma.rn.f32 	%f298, %f247, %f258, %f919;
	fma.rn.f32 	%f299, %f248, %f251, %f918;
	fma.rn.f32 	%f300, %f248, %f252, %f917;
	fma.rn.f32 	%f301, %f248, %f253, %f916;
	fma.rn.f32 	%f302, %f248, %f254, %f915;
	fma.rn.f32 	%f303, %f248, %f255, %f914;
	fma.rn.f32 	%f304, %f248, %f256, %f913;
	fma.rn.f32 	%f305, %f248, %f257, %f912;
	fma.rn.f32 	%f306, %f248, %f258, %f911;
	fma.rn.f32 	%f307, %f249, %f251, %f959;
	fma.rn.f32 	%f308, %f249, %f252, %f960;
	fma.rn.f32 	%f309, %f249, %f253, %f961;
	fma.rn.f32 	%f310, %f249, %f254, %f962;
	fma.rn.f32 	%f311, %f249, %f255, %f963;
	fma.rn.f32 	%f312, %f249, %f256, %f964;
	fma.rn.f32 	%f313, %f249, %f257, %f965;
	fma.rn.f32 	%f314, %f249, %f258, %f966;
	fma.rn.f32 	%f315, %f250, %f251, %f967;
	fma.rn.f32 	%f316, %f250, %f252, %f968;
	fma.rn.f32 	%f317, %f250, %f253, %f969;
	fma.rn.f32 	%f318, %f250, %f254, %f970;
	fma.rn.f32 	%f319, %f250, %f255, %f971;
	fma.rn.f32 	%f320, %f250, %f256, %f972;
	fma.rn.f32 	%f321, %f250, %f257, %f973;
	fma.rn.f32 	%f322, %f250, %f258, %f974;
	ld.shared.v4.f32 	{%f323, %f324, %f325, %f326}, [%r89+512];
	ld.shared.v4.f32 	{%f327, %f328, %f329, %f330}, [%r89+528];
	ld.shared.v4.f32 	{%f331, %f332, %f333, %f334}, [%r92+512];
	ld.shared.v4.f32 	{%f335, %f336, %f337, %f338}, [%r92+528];
	fma.rn.f32 	%f339, %f323, %f331, %f259;
	fma.rn.f32 	%f340, %f323, %f332, %f260;
	fma.rn.f32 	%f341, %f323, %f333, %f261;
	fma.rn.f32 	%f342, %f323, %f334, %f262;
	fma.rn.f32 	%f343, %f323, %f335, %f263;
	fma.rn.f32 	%f344, %f323, %f336, %f264;
	fma.rn.f32 	%f345, %f323, %f337, %f265;
	fma.rn.f32 	%f346, %f323, %f338, %f266;
	fma.rn.f32 	%f347, %f324, %f331, %f267;
	fma.rn.f32 	%f348, %f324, %f332, %f268;
	fma.rn.f32 	%f349, %f324, %f333, %f269;
	fma.rn.f32 	%f350, %f324, %f334, %f270;
	fma.rn.f32 	%f351, %f324, %f335, %f271;
	fma.rn.f32 	%f352, %f324, %f336, %f272;
	fma.rn.f32 	%f353, %f324, %f337, %f273;
	fma.rn.f32 	%f354, %f324, %f338, %f274;
	fma.rn.f32 	%f355, %f325, %f331, %f275;
	fma.rn.f32 	%f356, %f325, %f332, %f276;
	fma.rn.f32 	%f357, %f325, %f333, %f277;
	fma.rn.f32 	%f358, %f325, %f334, %f278;
	fma.rn.f32 	%f359, %f325, %f335, %f279;
	fma.rn.f32 	%f360, %f325, %f336, %f280;
	fma.rn.f32 	%f361, %f325, %f337, %f281;
	fma.rn.f32 	%f362, %f325, %f338, %f282;
	fma.rn.f32 	%f363, %f326, %f331, %f283;
	fma.rn.f32 	%f364, %f326, %f332, %f284;
	fma.rn.f32 	%f365, %f326, %f333, %f285;
	fma.rn.f32 	%f366, %f326, %f334, %f286;
	fma.rn.f32 	%f367, %f326, %f335, %f287;
	fma.rn.f32 	%f368, %f326, %f336, %f288;
	fma.rn.f32 	%f369, %f326, %f337, %f289;
	fma.rn.f32 	%f370, %f326, %f338, %f290;
	fma.rn.f32 	%f371, %f327, %f331, %f291;
	fma.rn.f32 	%f372, %f327, %f332, %f292;
	fma.rn.f32 	%f373, %f327, %f333, %f293;
	fma.rn.f32 	%f374, %f327, %f334, %f294;
	fma.rn.f32 	%f375, %f327, %f335, %f295;
	fma.rn.f32 	%f376, %f327, %f336, %f296;
	fma.rn.f32 	%f377, %f327, %f337, %f297;
	fma.rn.f32 	%f378, %f327, %f338, %f298;
	fma.rn.f32 	%f379, %f328, %f331, %f299;
	fma.rn.f32 	%f380, %f328, %f332, %f300;
	fma.rn.f32 	%f381, %f328, %f333, %f301;
	fma.rn.f32 	%f382, %f328, %f334, %f302;
	fma.rn.f32 	%f383, %f328, %f335, %f303;
	fma.rn.f32 	%f384, %f328, %f336, %f304;
	fma.rn.f32 	%f385, %f328, %f337, %f305;
	fma.rn.f32 	%f386, %f328, %f338, %f306;
	fma.rn.f32 	%f387, %f329, %f331, %f307;
	fma.rn.f32 	%f388, %f329, %f332, %f308;
	fma.rn.f32 	%f389, %f329, %f333, %f309;
	fma.rn.f32 	%f390, %f329, %f334, %f310;
	fma.rn.f32 	%f391, %f329, %f335, %f311;
	fma.rn.f32 	%f392, %f329, %f336, %f312;
	fma.rn.f32 	%f393, %f329, %f337, %f313;
	fma.rn.f32 	%f394, %f329, %f338, %f314;
	fma.rn.f32 	%f395, %f330, %f331, %f315;
	fma.rn.f32 	%f396, %f330, %f332, %f316;
	fma.rn.f32 	%f397, %f330, %f333, %f317;
	fma.rn.f32 	%f398, %f330, %f334, %f318;
	fma.rn.f32 	%f399, %f330, %f335, %f319;
	fma.rn.f32 	%f400, %f330, %f336, %f320;
	fma.rn.f32 	%f401, %f330, %f337, %f321;
	fma.rn.f32 	%f402, %f330, %f338, %f322;
	ld.shared.v4.f32 	{%f403, %f404, %f405, %f406}, [%r89+1024];
	ld.shared.v4.f32 	{%f407, %f408, %f409, %f410}, [%r89+1040];
	ld.shared.v4.f32 	{%f411, %f412, %f413, %f414}, [%r92+1024];
	ld.shared.v4.f32 	{%f415, %f416, %f417, %f418}, [%r92+1040];
	fma.rn.f32 	%f419, %f403, %f411, %f339;
	fma.rn.f32 	%f420, %f403, %f412, %f340;
	fma.rn.f32 	%f421, %f403, %f413, %f341;
	fma.rn.f32 	%f422, %f403, %f414, %f342;
	fma.rn.f32 	%f423, %f403, %f415, %f343;
	fma.rn.f32 	%f424, %f403, %f416, %f344;
	fma.rn.f32 	%f425, %f403, %f417, %f345;
	fma.rn.f32 	%f426, %f403, %f418, %f346;
	fma.rn.f32 	%f427, %f404, %f411, %f347;
	fma.rn.f32 	%f428, %f404, %f412, %f348;
	fma.rn.f32 	%f429, %f404, %f413, %f349;
	fma.rn.f32 	%f430, %f404, %f414, %f350;
	fma.rn.f32 	%f431, %f404, %f415, %f351;
	fma.rn.f32 	%f432, %f404, %f416, %f352;
	fma.rn.f32 	%f433, %f404, %f417, %f353;
	fma.rn.f32 	%f434, %f404, %f418, %f354;
	fma.rn.f32 	%f435, %f405, %f411, %f355;
	fma.rn.f32 	%f436, %f405, %f412, %f356;
	fma.rn.f32 	%f437, %f405, %f413, %f357;
	fma.rn.f32 	%f438, %f405, %f414, %f358;
	fma.rn.f32 	%f439, %f405, %f415, %f359;
	fma.rn.f32 	%f440, %f405, %f416, %f360;
	fma.rn.f32 	%f441, %f405, %f417, %f361;
	fma.rn.f32 	%f442, %f405, %f418, %f362;
	fma.rn.f32 	%f443, %f406, %f411, %f363;
	fma.rn.f32 	%f444, %f406, %f412, %f364;
	fma.rn.f32 	%f445, %f406, %f413, %f365;
	fma.rn.f32 	%f446, %f406, %f414, %f366;
	fma.rn.f32 	%f447, %f406, %f415, %f367;
	fma.rn.f32 	%f448, %f406, %f416, %f368;
	fma.rn.f32 	%f449, %f406, %f417, %f369;
	fma.rn.f32 	%f450, %f406, %f418, %f370;
	fma.rn.f32 	%f451, %f407, %f411, %f371;
	fma.rn.f32 	%f452, %f407, %f412, %f372;
	fma.rn.f32 	%f453, %f407, %f413, %f373;
	fma.rn.f32 	%f454, %f407, %f414, %f374;
	fma.rn.f32 	%f455, %f407, %f415, %f375;
	fma.rn.f32 	%f456, %f407, %f416, %f376;
	fma.rn.f32 	%f457, %f407, %f417, %f377;
	fma.rn.f32 	%f458, %f407, %f418, %f378;
	fma.rn.f32 	%f459, %f408, %f411, %f379;
	fma.rn.f32 	%f460, %f408, %f412, %f380;
	fma.rn.f32 	%f461, %f408, %f413, %f381;
	fma.rn.f32 	%f462, %f408, %f414, %f382;
	fma.rn.f32 	%f463, %f408, %f415, %f383;
	fma.rn.f32 	%f464, %f408, %f416, %f384;
	fma.rn.f32 	%f465, %f408, %f417, %f385;
	fma.rn.f32 	%f466, %f408, %f418, %f386;
	fma.rn.f32 	%f467, %f409, %f411, %f387;
	fma.rn.f32 	%f468, %f409, %f412, %f388;
	fma.rn.f32 	%f469, %f409, %f413, %f389;
	fma.rn.f32 	%f470, %f409, %f414, %f390;
	fma.rn.f32 	%f471, %f409, %f415, %f391;
	fma.rn.f32 	%f472, %f409, %f416, %f392;
	fma.rn.f32 	%f473, %f409, %f417, %f393;
	fma.rn.f32 	%f474, %f409, %f418, %f394;
	fma.rn.f32 	%f475, %f410, %f411, %f395;
	fma.rn.f32 	%f476, %f410, %f412, %f396;
	fma.rn.f32 	%f477, %f410, %f413, %f397;
	fma.rn.f32 	%f478, %f410, %f414, %f398;
	fma.rn.f32 	%f479, %f410, %f415, %f399;
	fma.rn.f32 	%f480, %f410, %f416, %f400;
	fma.rn.f32 	%f481, %f410, %f417, %f401;
	fma.rn.f32 	%f482, %f410, %f418, %f402;
	ld.shared.v4.f32 	{%f483, %f484, %f485, %f486}, [%r89+1536];
	ld.shared.v4.f32 	{%f487, %f488, %f489, %f490}, [%r89+1552];
	ld.shared.v4.f32 	{%f491, %f492, %f493, %f494}, [%r92+1536];
	ld.shared.v4.f32 	{%f495, %f496, %f497, %f498}, [%r92+1552];
	fma.rn.f32 	%f499, %f483, %f491, %f419;
	fma.rn.f32 	%f500, %f483, %f492, %f420;
	fma.rn.f32 	%f501, %f483, %f493, %f421;
	fma.rn.f32 	%f502, %f483, %f494, %f422;
	fma.rn.f32 	%f503, %f483, %f495, %f423;
	fma.rn.f32 	%f504, %f483, %f496, %f424;
	fma.rn.f32 	%f505, %f483, %f497, %f425;
	fma.rn.f32 	%f506, %f483, %f498, %f426;
	fma.rn.f32 	%f507, %f484, %f491, %f427;
	fma.rn.f32 	%f508, %f484, %f492, %f428;
	fma.rn.f32 	%f509, %f484, %f493, %f429;
	fma.rn.f32 	%f510, %f484, %f494, %f430;
	fma.rn.f32 	%f511, %f484, %f495, %f431;
	fma.rn.f32 	%f512, %f484, %f496, %f432;
	fma.rn.f32 	%f513, %f484, %f497, %f433;
	fma.rn.f32 	%f514, %f484, %f498, %f434;
	fma.rn.f32 	%f515, %f485, %f491, %f435;
	fma.rn.f32 	%f516, %f485, %f492, %f436;
	fma.rn.f32 	%f517, %f485, %f493, %f437;
	fma.rn.f32 	%f518, %f485, %f494, %f438;
	fma.rn.f32 	%f519, %f485, %f495, %f439;
	fma.rn.f32 	%f520, %f485, %f496, %f440;
	fma.rn.f32 	%f521, %f485, %f497, %f441;
	fma.rn.f32 	%f522, %f485, %f498, %f442;
	fma.rn.f32 	%f523, %f486, %f491, %f443;
	fma.rn.f32 	%f524, %f486, %f492, %f444;
	fma.rn.f32 	%f525, %f486, %f493, %f445;
	fma.rn.f32 	%f526, %f486, %f494, %f446;
	fma.rn.f32 	%f527, %f486, %f495, %f447;
	fma.rn.f32 	%f528, %f486, %f496, %f448;
	fma.rn.f32 	%f529, %f486, %f497, %f449;
	fma.rn.f32 	%f530, %f486, %f498, %f450;
	fma.rn.f32 	%f531, %f487, %f491, %f451;
	fma.rn.f32 	%f532, %f487, %f492, %f452;
	fma.rn.f32 	%f533, %f487, %f493, %f453;
	fma.rn.f32 	%f534, %f487, %f494, %f454;
	fma.rn.f32 	%f535, %f487, %f495, %f455;
	fma.rn.f32 	%f536, %f487, %f496, %f456;
	fma.rn.f32 	%f537, %f487, %f497, %f457;
	fma.rn.f32 	%f538, %f487, %f498, %f458;
	fma.rn.f32 	%f539, %f488, %f491, %f459;
	fma.rn.f32 	%f540, %f488, %f492, %f460;
	fma.rn.f32 	%f541, %f488, %f493, %f461;
	fma.rn.f32 	%f542, %f488, %f494, %f462;
	fma.rn.f32 	%f543, %f488, %f495, %f463;
	fma.rn.f32 	%f544, %f488, %f496, %f464;
	fma.rn.f32 	%f545, %f488, %f497, %f465;
	fma.rn.f32 	%f546, %f488, %f498, %f466;
	fma.rn.f32 	%f547, %f489, %f491, %f467;
	fma.rn.f32 	%f548, %f489, %f492, %f468;
	fma.rn.f32 	%f549, %f489, %f493, %f469;
	fma.rn.f32 	%f550, %f489, %f494, %f470;
	fma.rn.f32 	%f551, %f489, %f495, %f471;
	fma.rn.f32 	%f552, %f489, %f496, %f472;
	fma.rn.f32 	%f553, %f489, %f497, %f473;
	fma.rn.f32 	%f554, %f489, %f498, %f474;
	fma.rn.f32 	%f555, %f490, %f491, %f475;
	fma.rn.f32 	%f556, %f490, %f492, %f476;
	fma.rn.f32 	%f557, %f490, %f493, %f477;
	fma.rn.f32 	%f558, %f490, %f494, %f478;
	fma.rn.f32 	%f559, %f490, %f495, %f479;
	fma.rn.f32 	%f560, %f490, %f496, %f480;
	fma.rn.f32 	%f561, %f490, %f497, %f481;
	fma.rn.f32 	%f562, %f490, %f498, %f482;
	ld.shared.v4.f32 	{%f563, %f564, %f565, %f566}, [%r89+2048];
	ld.shared.v4.f32 	{%f567, %f568, %f569, %f570}, [%r89+2064];
	ld.shared.v4.f32 	{%f571, %f572, %f573, %f574}, [%r92+2048];
	ld.shared.v4.f32 	{%f575, %f576, %f577, %f578}, [%r92+2064];
	fma.rn.f32 	%f579, %f563, %f571, %f499;
	fma.rn.f32 	%f580, %f563, %f572, %f500;
	fma.rn.f32 	%f581, %f563, %f573, %f501;
	fma.rn.f32 	%f582, %f563, %f574, %f502;
	fma.rn.f32 	%f583, %f563, %f575, %f503;
	fma.rn.f32 	%f584, %f563, %f576, %f504;
	fma.rn.f32 	%f585, %f563, %f577, %f505;
	fma.rn.f32 	%f586, %f563, %f578, %f506;
	fma.rn.f32 	%f587, %f564, %f571, %f507;
	fma.rn.f32 	%f588, %f564, %f572, %f508;
	fma.rn.f32 	%f589, %f564, %f573, %f509;
	fma.rn.f32 	%f590, %f564, %f574, %f510;
	fma.rn.f32 	%f591, %f564, %f575, %f511;
	fma.rn.f32 	%f592, %f564, %f576, %f512;
	fma.rn.f32 	%f593, %f564, %f577, %f513;
	fma.rn.f32 	%f594, %f564, %f578, %f514;
	fma.rn.f32 	%f595, %f565, %f571, %f515;
	fma.rn.f32 	%f596, %f565, %f572, %f516;
	fma.rn.f32 	%f597, %f565, %f573, %f517;
	fma.rn.f32 	%f598, %f565, %f574, %f518;
	fma.rn.f32 	%f599, %f565, %f575, %f519;
	fma.rn.f32 	%f600, %f565, %f576, %f520;
	fma.rn.f32 	%f601, %f565, %f577, %f521;
	fma.rn.f32 	%f602, %f565, %f578, %f522;
	fma.rn.f32 	%f603, %f566, %f571, %f523;
	fma.rn.f32 	%f604, %f566, %f572, %f524;
	fma.rn.f32 	%f605, %f566, %f573, %f525;
	fma.rn.f32 	%f606, %f566, %f574, %f526;
	fma.rn.f32 	%f607, %f566, %f575, %f527;
	fma.rn.f32 	%f608, %f566, %f576, %f528;
	fma.rn.f32 	%f609, %f566, %f577, %f529;
	fma.rn.f32 	%f610, %f566, %f578, %f530;
	fma.rn.f32 	%f611, %f567, %f571, %f531;
	fma.rn.f32 	%f612, %f567, %f572, %f532;
	fma.rn.f32 	%f613, %f567, %f573, %f533;
	fma.rn.f32 	%f614, %f567, %f574, %f534;
	fma.rn.f32 	%f615, %f567, %f575, %f535;
	fma.rn.f32 	%f616, %f567, %f576, %f536;
	fma.rn.f32 	%f617, %f567, %f577, %f537;
	fma.rn.f32 	%f618, %f567, %f578, %f538;
	fma.rn.f32 	%f619, %f568, %f571, %f539;
	fma.rn.f32 	%f620, %f568, %f572, %f540;
	fma.rn.f32 	%f621, %f568, %f573, %f541;
	fma.rn.f32 	%f622, %f568, %f574, %f542;
	fma.rn.f32 	%f623, %f568, %f575, %f543;
	fma.rn.f32 	%f624, %f568, %f576, %f544;
	fma.rn.f32 	%f625, %f568, %f577, %f545;
	fma.rn.f32 	%f626, %f568, %f578, %f546;
	fma.rn.f32 	%f627, %f569, %f571, %f547;
	fma.rn.f32 	%f628, %f569, %f572, %f548;
	fma.rn.f32 	%f629, %f569, %f573, %f549;
	fma.rn.f32 	%f630, %f569, %f574, %f550;
	fma.rn.f32 	%f631, %f569, %f575, %f551;
	fma.rn.f32 	%f632, %f569, %f576, %f552;
	fma.rn.f32 	%f633, %f569, %f577, %f553;
	fma.rn.f32 	%f634, %f569, %f578, %f554;
	fma.rn.f32 	%f635, %f570, %f571, %f555;
	fma.rn.f32 	%f636, %f570, %f572, %f556;
	fma.rn.f32 	%f637, %f570, %f573, %f557;
	fma.rn.f32 	%f638, %f570, %f574, %f558;
	fma.rn.f32 	%f639, %f570, %f575, %f559;
	fma.rn.f32 	%f640, %f570, %f576, %f560;
	fma.rn.f32 	%f641, %f570, %f577, %f561;
	fma.rn.f32 	%f642, %f570, %f578, %f562;
	ld.shared.v4.f32 	{%f643, %f644, %f645, %f646}, [%r89+2560];
	ld.shared.v4.f32 	{%f647, %f648, %f649, %f650}, [%r89+2576];
	ld.shared.v4.f32 	{%f651, %f652, %f653, %f654}, [%r92+2560];
	ld.shared.v4.f32 	{%f655, %f656, %f657, %f658}, [%r92+2576];
	fma.rn.f32 	%f659, %f643, %f651, %f579;
	fma.rn.f32 	%f660, %f643, %f652, %f580;
	fma.rn.f32 	%f661, %f643, %f653, %f581;
	fma.rn.f32 	%f662, %f643, %f654, %f582;
	fma.rn.f32 	%f663, %f643, %f655, %f583;
	fma.rn.f32 	%f664, %f643, %f656, %f584;
	fma.rn.f32 	%f665, %f643, %f657, %f585;
	fma.rn.f32 	%f666, %f643, %f658, %f586;
	fma.rn.f32 	%f667, %f644, %f651, %f587;
	fma.rn.f32 	%f668, %f644, %f652, %f588;
	fma.rn.f32 	%f669, %f644, %f653, %f589;
	fma.rn.f32 	%f670, %f644, %f654, %f590;
	fma.rn.f32 	%f671, %f644, %f655, %f591;
	fma.rn.f32 	%f672, %f644, %f656, %f592;
	fma.rn.f32 	%f673, %f644, %f657, %f593;
	fma.rn.f32 	%f674, %f644, %f658, %f594;
	fma.rn.f32 	%f675, %f645, %f651, %f595;
	fma.rn.f32 	%f676, %f645, %f652, %f596;
	fma.rn.f32 	%f677, %f645, %f653, %f597;
	fma.rn.f32 	%f678, %f645, %f654, %f598;
	fma.rn.f32 	%f679, %f645, %f655, %f599;
	fma.rn.f32 	%f680, %f645, %f656, %f600;
	fma.rn.f32 	%f681, %f645, %f657, %f601;
	fma.rn.f32 	%f682, %f645, %f658, %f602;
	fma.rn.f32 	%f683, %f646, %f651, %f603;
	fma.rn.f32 	%f684, %f646, %f652, %f604;
	fma.rn.f32 	%f685, %f646, %f653, %f605;
	fma.rn.f32 	%f686, %f646, %f654, %f606;
	fma.rn.f32 	%f687, %f646, %f655, %f607;
	fma.rn.f32 	%f688, %f646, %f656, %f608;
	fma.rn.f32 	%f689, %f646, %f657, %f609;
	fma.rn.f32 	%f690, %f646, %f658, %f610;
	fma.rn.f32 	%f691, %f647, %f651, %f611;
	fma.rn.f32 	%f692, %f647, %f652, %f612;
	fma.rn.f32 	%f693, %f647, %f653, %f613;
	fma.rn.f32 	%f694, %f647, %f654, %f614;
	fma.rn.f32 	%f695, %f647, %f655, %f615;
	fma.rn.f32 	%f696, %f647, %f656, %f616;
	fma.rn.f32 	%f697, %f647, %f657, %f617;
	fma.rn.f32 	%f698, %f647, %f658, %f618;
	fma.rn.f32 	%f699, %f648, %f651, %f619;
	fma.rn.f32 	%f700, %f648, %f652, %f620;
	fma.rn.f32 	%f701, %f648, %f653, %f621;
	fma.rn.f32 	%f702, %f648, %f654, %f622;
	fma.rn.f32 	%f703, %f648, %f655, %f623;
	fma.rn.f32 	%f704, %f648, %f656, %f624;
	fma.rn.f32 	%f705, %f648, %f657, %f625;
	fma.rn.f32 	%f706, %f648, %f658, %f626;
	fma.rn.f32 	%f707, %f649, %f651, %f627;
	fma.rn.f32 	%f708, %f649, %f652, %f628;
	fma.rn.f32 	%f709, %f649, %f653, %f629;
	fma.rn.f32 	%f710, %f649, %f654, %f630;
	fma.rn.f32 	%f711, %f649, %f655, %f631;
	fma.rn.f32 	%f712, %f649, %f656, %f632;
	fma.rn.f32 	%f713, %f649, %f657, %f633;
	fma.rn.f32 	%f714, %f649, %f658, %f634;
	fma.rn.f32 	%f715, %f650, %f651, %f635;
	fma.rn.f32 	%f716, %f650, %f652, %f636;
	fma.rn.f32 	%f717, %f650, %f653, %f637;
	fma.rn.f32 	%f718, %f650, %f654, %f638;
	fma.rn.f32 	%f719, %f650, %f655, %f639;
	fma.rn.f32 	%f720, %f650, %f656, %f640;
	fma.rn.f32 	%f721, %f650, %f657, %f641;
	fma.rn.f32 	%f722, %f650, %f658, %f642;
	ld.shared.v4.f32 	{%f723, %f724, %f725, %f726}, [%r89+3072];
	ld.shared.v4.f32 	{%f727, %f728, %f729, %f730}, [%r89+3088];
	ld.shared.v4.f32 	{%f731, %f732, %f733, %f734}, [%r92+3072];
	ld.shared.v4.f32 	{%f735, %f736, %f737, %f738}, [%r92+3088];
	fma.rn.f32 	%f739, %f723, %f731, %f659;
	fma.rn.f32 	%f740, %f723, %f732, %f660;
	fma.rn.f32 	%f741, %f723, %f733, %f661;
	fma.rn.f32 	%f742, %f723, %f734, %f662;
	fma.rn.f32 	%f743, %f723, %f735, %f663;
	fma.rn.f32 	%f744, %f723, %f736, %f664;
	fma.rn.f32 	%f745, %f723, %f737, %f665;
	fma.rn.f32 	%f746, %f723, %f738, %f666;
	fma.rn.f32 	%f747, %f724, %f731, %f667;
	fma.rn.f32 	%f748, %f724, %f732, %f668;
	fma.rn.f32 	%f749, %f724, %f733, %f669;
	fma.rn.f32 	%f750, %f724, %f734, %f670;
	fma.rn.f32 	%f751, %f724, %f735, %f671;
	fma.rn.f32 	%f752, %f724, %f736, %f672;
	fma.rn.f32 	%f753, %f724, %f737, %f673;
	fma.rn.f32 	%f754, %f724, %f738, %f674;
	fma.rn.f32 	%f755, %f725, %f731, %f675;
	fma.rn.f32 	%f756, %f725, %f732, %f676;
	fma.rn.f32 	%f757, %f725, %f733, %f677;
	fma.rn.f32 	%f758, %f725, %f734, %f678;
	fma.rn.f32 	%f759, %f725, %f735, %f679;
	fma.rn.f32 	%f760, %f725, %f736, %f680;
	fma.rn.f32 	%f761, %f725, %f737, %f681;
	fma.rn.f32 	%f762, %f725, %f738, %f682;
	fma.rn.f32 	%f763, %f726, %f731, %f683;
	fma.rn.f32 	%f764, %f726, %f732, %f684;
	fma.rn.f32 	%f765, %f726, %f733, %f685;
	fma.rn.f32 	%f766, %f726, %f734, %f686;
	fma.rn.f32 	%f767, %f726, %f735, %f687;
	fma.rn.f32 	%f768, %f726, %f736, %f688;
	fma.rn.f32 	%f769, %f726, %f737, %f689;
	fma.rn.f32 	%f770, %f726, %f738, %f690;
	fma.rn.f32 	%f771, %f727, %f731, %f691;
	fma.rn.f32 	%f772, %f727, %f732, %f692;
	fma.rn.f32 	%f773, %f727, %f733, %f693;
	fma.rn.f32 	%f774, %f727, %f734, %f694;
	fma.rn.f32 	%f775, %f727, %f735, %f695;
	fma.rn.f32 	%f776, %f727, %f736, %f696;
	fma.rn.f32 	%f777, %f727, %f737, %f697;
	fma.rn.f32 	%f778, %f727, %f738, %f698;
	fma.rn.f32 	%f779, %f728, %f731, %f699;
	fma.rn.f32 	%f780, %f728, %f732, %f700;
	fma.rn.f32 	%f781, %f728, %f733, %f701;
	fma.rn.f32 	%f782, %f728, %f734, %f702;
	fma.rn.f32 	%f783, %f728, %f735, %f703;
	fma.rn.f32 	%f784, %f728, %f736, %f704;
	fma.rn.f32 	%f785, %f728, %f737, %f705;
	fma.rn.f32 	%f786, %f728, %f738, %f706;
	fma.rn.f32 	%f787, %f729, %f731, %f707;
	fma.rn.f32 	%f788, %f729, %f732, %f708;
	fma.rn.f32 	%f789, %f729, %f733, %f709;
	fma.rn.f32 	%f790, %f729, %f734, %f710;
	fma.rn.f32 	%f791, %f729, %f735, %f711;
	fma.rn.f32 	%f792, %f729, %f736, %f712;
	fma.rn.f32 	%f793, %f729, %f737, %f713;
	fma.rn.f32 	%f794, %f729, %f738, %f714;
	fma.rn.f32 	%f795, %f730, %f731, %f715;
	fma.rn.f32 	%f796, %f730, %f732, %f716;
	fma.rn.f32 	%f797, %f730, %f733, %f717;
	fma.rn.f32 	%f798, %f730, %f734, %f718;
	fma.rn.f32 	%f799, %f730, %f735, %f719;
	fma.rn.f32 	%f800, %f730, %f736, %f720;
	fma.rn.f32 	%f801, %f730, %f737, %f721;
	fma.rn.f32 	%f802, %f730, %f738, %f722;
	ld.shared.v4.f32 	{%f803, %f804, %f805, %f806}, [%r89+3584];
	ld.shared.v4.f32 	{%f807, %f808, %f809, %f810}, [%r89+3600];
	ld.shared.v4.f32 	{%f811, %f812, %f813, %f814}, [%r92+3584];
	ld.shared.v4.f32 	{%f815, %f816, %f817, %f818}, [%r92+3600];
	fma.rn.f32 	%f958, %f803, %f811, %f739;
	fma.rn.f32 	%f957, %f803, %f812, %f740;
	fma.rn.f32 	%f956, %f803, %f813, %f741;
	fma.rn.f32 	%f955, %f803, %f814, %f742;
	fma.rn.f32 	%f954, %f803, %f815, %f743;
	fma.rn.f32 	%f953, %f803, %f816, %f744;
	fma.rn.f32 	%f952, %f803, %f817, %f745;
	fma.rn.f32 	%f951, %f803, %f818, %f746;
	fma.rn.f32 	%f950, %f804, %f811, %f747;
	fma.rn.f32 	%f949, %f804, %f812, %f748;
	fma.rn.f32 	%f948, %f804, %f813, %f749;
	fma.rn.f32 	%f947, %f804, %f814, %f750;
	fma.rn.f32 	%f946, %f804, %f815, %f751;
	fma.rn.f32 	%f945, %f804, %f816, %f752;
	fma.rn.f32 	%f944, %f804, %f817, %f753;
	fma.rn.f32 	%f943, %f804, %f818, %f754;
	fma.rn.f32 	%f942, %f805, %f811, %f755;
	fma.rn.f32 	%f941, %f805, %f812, %f756;
	fma.rn.f32 	%f940, %f805, %f813, %f757;
	fma.rn.f32 	%f939, %f805, %f814, %f758;
	fma.rn.f32 	%f938, %f805, %f815, %f759;
	fma.rn.f32 	%f937, %f805, %f816, %f760;
	fma.rn.f32 	%f936, %f805, %f817, %f761;
	fma.rn.f32 	%f935, %f805, %f818, %f762;
	fma.rn.f32 	%f934, %f806, %f811, %f763;
	fma.rn.f32 	%f933, %f806, %f812, %f764;
	fma.rn.f32 	%f932, %f806, %f813, %f765;
	fma.rn.f32 	%f931, %f806, %f814, %f766;
	fma.rn.f32 	%f930, %f806, %f815, %f767;
	fma.rn.f32 	%f929, %f806, %f816, %f768;
	fma.rn.f32 	%f928, %f806, %f817, %f769;
	fma.rn.f32 	%f927, %f806, %f818, %f770;
	fma.rn.f32 	%f926, %f807, %f811, %f771;
	fma.rn.f32 	%f925, %f807, %f812, %f772;
	fma.rn.f32 	%f924, %f807, %f813, %f773;
	fma.rn.f32 	%f923, %f807, %f814, %f774;
	fma.rn.f32 	%f922, %f807, %f815, %f775;
	fma.rn.f32 	%f921, %f807, %f816, %f776;
	fma.rn.f32 	%f920, %f807, %f817, %f777;
	fma.rn.f32 	%f919, %f807, %f818, %f778;
	fma.rn.f32 	%f918, %f808, %f811, %f779;
	fma.rn.f32 	%f917, %f808, %f812, %f780;
	fma.rn.f32 	%f916, %f808, %f813, %f781;
	fma.rn.f32 	%f915, %f808, %f814, %f782;
	fma.rn.f32 	%f914, %f808, %f815, %f783;
	fma.rn.f32 	%f913, %f808, %f816, %f784;
	fma.rn.f32 	%f912, %f808, %f817, %f785;
	fma.rn.f32 	%f911, %f808, %f818, %f786;
	fma.rn.f32 	%f959, %f809, %f811, %f787;
	fma.rn.f32 	%f960, %f809, %f812, %f788;
	fma.rn.f32 	%f961, %f809, %f813, %f789;
	fma.rn.f32 	%f962, %f809, %f814, %f790;
	fma.rn.f32 	%f963, %f809, %f815, %f791;
	fma.rn.f32 	%f964, %f809, %f816, %f792;
	fma.rn.f32 	%f965, %f809, %f817, %f793;
	fma.rn.f32 	%f966, %f809, %f818, %f794;
	fma.rn.f32 	%f967, %f810, %f811, %f795;
	fma.rn.f32 	%f968, %f810, %f812, %f796;
	fma.rn.f32 	%f969, %f810, %f813, %f797;
	fma.rn.f32 	%f970, %f810, %f814, %f798;
	fma.rn.f32 	%f971, %f810, %f815, %f799;
	fma.rn.f32 	%f972, %f810, %f816, %f800;
	fma.rn.f32 	%f973, %f810, %f817, %f801;
	fma.rn.f32 	%f974, %f810, %f818, %f802;
	bar.sync 	0;
	@%p8 bra 	$L__BB0_13;
	shl.b32 	%r93, %r276, 12;
	mov.u32 	%r94, _ZZ22sgemm_double_buffer_t4PKfS0_PfiiiE2As;
	add.s32 	%r95, %r94, %r93;
	mov.u32 	%r96, %tid.x;
	shl.b32 	%r97, %r96, 11;
	and.b32  	%r98, %r97, 2048;
	add.s32 	%r99, %r95, %r98;
	shl.b32 	%r100, %r96, 1;
	and.b32  	%r101, %r100, 508;
	add.s32 	%r102, %r99, %r101;
	st.shared.f32 	[%r102], %f907;
	st.shared.f32 	[%r102+512], %f908;
	st.shared.f32 	[%r102+1024], %f909;
	st.shared.f32 	[%r102+1536], %f910;
	shl.b32 	%r103, %r96, 4;
	and.b32  	%r104, %r103, 3584;
	mov.u32 	%r105, _ZZ22sgemm_double_buffer_t4PKfS0_PfiiiE2Bs;
	add.s32 	%r106, %r105, %r104;
	and.b32  	%r107, %r103, 496;
	add.s32 	%r108, %r106, %r107;
	add.s32 	%r109, %r108, %r93;
	st.shared.v4.f32 	[%r109], {%f903, %f904, %f905, %f906};
$L__BB0_13:
	ld.param.u32 	%r197, [_Z22sgemm_double_buffer_t4PKfS0_Pfiii_param_4];
	setp.lt.s32 	%p16, %r274, %r36;
	xor.b32  	%r276, %r276, 1;
	xor.b32  	%r275, %r275, 1;
	bar.sync 	0;
	add.s32 	%r273, %r273, 8;
	add.s32 	%r272, %r272, 8;
	shl.b32 	%r110, %r197, 3;
	add.s32 	%r271, %r271, %r110;
	add.s32 	%r270, %r270, 8;
	@%p16 bra 	$L__BB0_6;
$L__BB0_14:
	ld.param.u32 	%r185, [_Z22sgemm_double_buffer_t4PKfS0_Pfiii_param_3];
	mov.u32 	%r111, %tid.x;
	shr.u32 	%r112, %r111, 1;
	and.b32  	%r113, %r112, 120;
	mov.u32 	%r114, %ctaid.y;
	shl.b32 	%r115, %r114, 7;
	or.b32  	%r23, %r113, %r115;
	shl.b32 	%r116, %r111, 3;
	and.b32  	%r117, %r116, 120;
	mov.u32 	%r118, %ctaid.x;
	shl.b32 	%r119, %r118, 7;
	or.b32  	%r24, %r117, %r119;
	or.b32  	%r25, %r24, 7;
	setp.ge.s32 	%p17, %r23, %r185;
	@%p17 bra 	$L__BB0_30;
	ld.param.u32 	%r198, [_Z22sgemm_double_buffer_t4PKfS0_Pfiii_param_4];
	setp.lt.s32 	%p18, %r25, %r198;
	@%p18 bra 	$L__BB0_150;
	ld.param.u32 	%r199, [_Z22sgemm_double_buffer_t4PKfS0_Pfiii_param_4];
	ld.param.u64 	%rd61, [_Z22sgemm_double_buffer_t4PKfS0_Pfiii_param_2];
	mad.lo.s32 	%r120, %r23, %r199, %r24;
	setp.lt.s32 	%p19, %r24, %r199;
	cvta.to.global.u64 	%rd33, %rd61;
	mul.wide.u32 	%rd34, %r120, 4;
	add.s64 	%rd4, %rd33, %rd34;
	@%p19 bra 	$L__BB0_17;
	bra.uni 	$L__BB0_18;
$L__BB0_17:
	st.global.f32 	[%rd4], %f958;
$L__BB0_18:
	ld.param.u32 	%r200, [_Z22sgemm_double_buffer_t4PKfS0_Pfiii_param_4];
	add.s32 	%r121, %r24, 1;
	setp.ge.s32 	%p20, %r121, %r200;
	@%p20 bra 	$L__BB0_20;
	st.global.f32 	[%rd4+4], %f957;
$L__BB0_20:
	ld.param.u32 	%r201, [_Z22sgemm_double_buffer_t4PKfS0_Pfiii_param_4];
	add.s32 	%r122, %r24, 2;
	setp.ge.s32 	%p21, %r122, %r201;
	@%p21 bra 	$L__BB0_22;
	st.global.f32 	[%rd4+8], %f956;
$L__BB0_22:
	ld.param.u32 	%r202, [_Z22sgemm_double_buffer_t4PKfS0_Pfiii_param_4];
	add.s32 	%r123, %r24, 3;
	setp.ge.s32 	%p22, %r123, %r202;
	@%p22 bra 	$L__BB0_24;
	st.global.f32 	[%rd4+12], %f955;
$L__BB0_24:
	ld.param.u32 	%r203, [_Z22sgemm_double_buffer_t4PKfS0_Pfiii_param_4];
	add.s32 	%r124, %r24, 4;
	setp.ge.s32 	%p23, %r124, %r203;
	@%p23 bra 	$L__BB0_26;
	st.global.f32 	[%rd4+16], %f954;
$L__BB0_26:
	ld.param.u32 	%r204, [_Z22sgemm_double_buffer_t4PKfS0_Pfiii_param_4];
	add.s32 	%r125, %r24, 5;
	setp.ge.s32 	%p24, %r125, %r204;
	@%p24 bra 	$L__BB0_28;
	st.global.f32 	[%rd4+20], %f953;
$L__BB0_28:
	ld.param.u32 	%r205, [_Z22sgemm_double_buffer_t4PKfS0_Pfiii_param_4];
	add.s32 	%r126, %r24, 6;
	setp.ge.s32 	%p25, %r126, %r205;
	@%p25 bra 	$L__BB0_30;
	st.global.f32 	[%rd4+24], %f952;
$L__BB0_30:
	ld.param.u32 	%r186, [_Z22sgemm_double_buffer_t4PKfS0_Pfiii_param_3];
	ld.param.u64 	%rd63, [_Z22sgemm_double_buffer_t4PKfS0_Pfiii_param_2];
	cvta.to.global.u64 	%rd5, %rd63;
	add.s32 	%r26, %r23, 1;
	setp.ge.s32 	%p26, %r26, %r186;
	@%p26 bra 	$L__BB0_47;
	ld.param.u32 	%r207, [_Z22sgemm_double_buffer_t4PKfS0_Pfiii_param_4];
	setp.lt.s32 	%p27, %r25, %r207;
	@%p27 bra 	$L__BB0_46;
	ld.param.u32 	%r208, [_Z22sgemm_double_buffer_t4PKfS0_Pfiii_param_4];
	mad.lo.s32 	%r128, %r26, %r208, %r24;
	setp.ge.s32 	%p28, %r24, %r208;
	mul.wide.u32 	%rd38, %r128, 4;
	add.s64 	%rd6, %rd5, %rd38;
	@%p28 bra 	$L__BB0_34;
	st.global.f32 	[%rd6], %f950;
$L__BB0_34:
	ld.param.u32 	%r209, [_Z22sgemm_double_buffer_t4PKfS0_Pfiii_param_4];
	add.s32 	%r129, %r24, 1;
	setp.ge.s32 	%p29, %r129, %r209;
	@%p29 bra 	$L__BB0_36;
	st.global.f32 	[%rd6+4], %f949;
$L__BB0_36:
	ld.param.u32 	%r210, [_Z22sgemm_double_buffer_t4PKfS0_Pfiii_param_4];
	add.s32 	%r130, %r24, 2;
	setp.ge.s32 	%p30, %r130, %r210;
	@%p30 bra 	$L__BB0_38;
	st.global.f32 	[%rd6+8], %f948;
$L__BB0_38:
	ld.param.u32 	%r211, [_Z22sgemm_double_buffer_t4PKfS0_Pfiii_param_4];
	add.s32 	%r131, %r24, 3;
	setp.ge.s32 	%p31, %r131, %r211;
	@%p31 bra 	$L__BB0_40;
	st.global.f32 	[%rd6+12], %f947;
$L__BB0_40:
	ld.param.u32 	%r212, [_Z22sgemm_double_buffer_t4PKfS0_Pfiii_param_4];
	add.s32 	%r132, %r24, 4;
	setp.ge.s32 	%p32, %r132, %r212;
	@%p32 bra 	$L__BB0_42;
	st.global.f32 	[%rd6+16], %f946;
$L__BB0_42:
	ld.param.u32 	%r213, [_Z22sgemm_double_buffer_t4PKfS0_Pfiii_param_4];
	add.s32 	%r133, %r24, 5;
	setp.ge.s32 	%p33, %r133, %r213;
	@%p33 bra 	$L__BB0_44;
	st.global.f32 	[%rd6+20], %f945;
$L__BB0_44:
	ld.param.u32 	%r214, [_Z22sgemm_double_buffer_t4PKfS0_Pfiii_param_4];
	add.s32 	%r134, %r24, 6;
	setp.ge.s32 	%p34, %r134, %r214;
	@%p34 bra 	$L__BB0_47;
	st.global.f32 	[%rd6+24], %f944;
	bra.uni 	$L__BB0_47;
$L__BB0_46:
	ld.param.u32 	%r215, [_Z22sgemm_double_buffer_t4PKfS0_Pfiii_param_4];
	mad.lo.s32 	%r135, %r26, %r215, %r24;
	mul.wide.u32 	%rd39, %r135, 4;
	add.s64 	%rd40, %rd5, %rd39;
	st.global.v4.f32 	[%rd40], {%f950, %f949, %f948, %f947};
	st.global.v4.f32 	[%rd40+16], {%f946, %f945, %f944, %f943};
$L__BB0_47:
	ld.param.u32 	%r187, [_Z22sgemm_double_buffer_t4PKfS0_Pfiii_param_3];
	add.s32 	%r27, %r23, 2;
	setp.ge.s32 	%p35, %r27, %r187;
	@%p35 bra 	$L__BB0_64;
	ld.param.u32 	%r216, [_Z22sgemm_double_buffer_t4PKfS0_Pfiii_param_4];
	setp.lt.s32 	%p36, %r25, %r216;
	@%p36 bra 	$L__BB0_63;
	ld.param.u32 	%r217, [_Z22sgemm_double_buffer_t4PKfS0_Pfiii_param_4];
	mad.lo.s32 	%r136, %r27, %r217, %r24;
	setp.ge.s32 	%p37, %r24, %r217;
	mul.wide.u32 	%rd41, %r136, 4;
	add.s64 	%rd7, %rd5, %rd41;
	@%p37 bra 	$L__BB0_51;
	st.global.f32 	[%rd7], %f942;
$L__BB0_51:
	ld.param.u32 	%r218, [_Z22sgemm_double_buffer_t4PKfS0_Pfiii_param_4];
	add.s32 	%r137, %r24, 1;
	setp.ge.s32 	%p38, %r137, %r218;
	@%p38 bra 	$L__BB0_53;
	st.global.f32 	[%rd7+4], %f941;
$L__BB0_53:
	ld.param.u32 	%r219, [_Z22sgemm_double_buffer_t4PKfS0_Pfiii_param_4];
	add.s32 	%r138, %r24, 2;
	setp.ge.s32 	%p39, %r138, %r219;
	@%p39 bra 	$L__BB0_55;
	st.global.f32 	[%rd7+8], %f940;
$L__BB0_55:
	ld.param.u32 	%r220, [_Z22sgemm_double_buffer_t4PKfS0_Pfiii_param_4];
	add.s32 	%r139, %r24, 3;
	setp.ge.s32 	%p40, %r139, %r220;
	@%p40 bra 	$L__BB0_57;
	st.global.f32 	[%rd7+12], %f939;
$L__BB0_57:
	ld.param.u32 	%r221, [_Z22sgemm_double_buffer_t4PKfS0_Pfiii_param_4];
	add.s32 	%r140, %r24, 4;
	setp.ge.s32 	%p41, %r140, %r221;
	@%p41 bra 	$L__BB0_59;
	st.global.f32 	[%rd7+16], %f938;
$L__BB0_59:
	ld.param.u32 	%r222, [_Z22sgemm_double_buffer_t4PKfS0_Pfiii_param_4];
	add.s32 	%r141, %r24, 5;
	setp.ge.s32 	%p42, %r141, %r222;
	@%p42 bra 	$L__BB0_61;
	st.global.f32 	[%rd7+20], %f937;
$L__BB0_61:
	ld.param.u32 	%r223, [_Z22sgemm_double_buffer_t4PKfS0_Pfiii_param_4];
	add.s32 	%r142, %r24, 6;
	setp.ge.s32 	%p43, %r142, %r223;
	@%p43 bra 	$L__BB0_64;
	st.global.f32 	[%rd7+24], %f936;
	bra.uni 	$L__BB0_64;
$L__BB0_63:
	ld.param.u32 	%r224, [_Z22sgemm_double_buffer_t4PKfS0_Pfiii_param_4];
	mad.lo.s32 	%r143, %r27, %r224, %r24;
	mul.wide.u32 	%rd42, %r143, 4;
	add.s64 	%rd43, %rd5, %rd42;
	st.global.v4.f32 	[%rd43], {%f942, %f941, %f940, %f939};
	st.global.v4.f32 	[%rd43+16], {%f938, %f937, %f936, %f935};
$L__BB0_64:
	ld.param.u32 	%r188, [_Z22sgemm_double_buffer_t4PKfS0_Pfiii_param_3];
	add.s32 	%r28, %r23, 3;
	setp.ge.s32 	%p44, %r28, %r188;
	@%p44 bra 	$L__BB0_81;
	ld.param.u32 	%r225, [_Z22sgemm_double_buffer_t4PKfS0_Pfiii_param_4];
	setp.lt.s32 	%p45, %r25, %r225;
	@%p45 bra 	$L__BB0_80;
	ld.param.u32 	%r226, [_Z22sgemm_double_buffer_t4PKfS0_Pfiii_param_4];
	mad.lo.s32 	%r144, %r28, %r226, %r24;
	setp.ge.s32 	%p46, %r24, %r226;
	mul.wide.u32 	%rd44, %r144, 4;
	add.s64 	%rd8, %rd5, %rd44;
	@%p46 bra 	$L__BB0_68;
	st.global.f32 	[%rd8], %f934;
$L__BB0_68:
	ld.param.u32 	%r227, [_Z22sgemm_double_buffer_t4PKfS0_Pfiii_param_4];
	add.s32 	%r145, %r24, 1;
	setp.ge.s32 	%p47, %r145, %r227;
	@%p47 bra 	$L__BB0_70;
	st.global.f32 	[%rd8+4], %f933;
$L__BB0_70:
	ld.param.u32 	%r228, [_Z22sgemm_double_buffer_t4PKfS0_Pfiii_param_4];
	add.s32 	%r146, %r24, 2;
	setp.ge.s32 	%p48, %r146, %r228;
	@%p48 bra 	$L__BB0_72;
	st.global.f32 	[%rd8+8], %f932;
$L__BB0_72:
	ld.param.u32 	%r229, [_Z22sgemm_double_buffer_t4PKfS0_Pfiii_param_4];
	add.s32 	%r147, %r24, 3;
	setp.ge.s32 	%p49, %r147, %r229;
	@%p49 bra 	$L__BB0_74;
	st.global.f32 	[%rd8+12], %f931;
$L__BB0_74:
	ld.param.u32 	%r230, [_Z22sgemm_double_buffer_t4PKfS0_Pfiii_param_4];
	add.s32 	%r148, %r24, 4;
	setp.ge.s32 	%p50, %r148, %r230;
	@%p50 bra 	$L__BB0_76;
	st.global.f32 	[%rd8+16], %f930;
$L__BB0_76:
	ld.param.u32 	%r231, [_Z22sgemm_double_buffer_t4PKfS0_Pfiii_param_4];
	add.s32 	%r149, %r24, 5;
	setp.ge.s32 	%p51, %r149, %r231;
	@%p51 bra 	$L__BB0_78;
	st.global.f32 	[%rd8+20], %f929;
$L__BB0_78:
	ld.param.u32 	%r232, [_Z22sgemm_double_buffer_t4PKfS0_Pfiii_param_4];
	add.s32 	%r150, %r24, 6;
	setp.ge.s32 	%p52, %r150, %r232;
	@%p52 bra 	$L__BB0_81;
	st.global.f32 	[%rd8+24], %f928;
	bra.uni 	$L__BB0_81;
$L__BB0_80:
	ld.param.u32 	%r233, [_Z22sgemm_double_buffer_t4PKfS0_Pfiii_param_4];
	mad.lo.s32 	%r151, %r28, %r233, %r24;
	mul.wide.u32 	%rd45, %r151, 4;
	add.s64 	%rd46, %rd5, %rd45;
	st.global.v4.f32 	[%rd46], {%f934, %f933, %f932, %f931};
	st.global.v4.f32 	[%rd46+16], {%f930, %f929, %f928, %f927};
$L__BB0_81:
	ld.param.u32 	%r189, [_Z22sgemm_double_buffer_t4PKfS0_Pfiii_param_3];
	add.s32 	%r29, %r23, 4;
	setp.ge.s32 	%p53, %r29, %r189;
	@%p53 bra 	$L__BB0_98;
	ld.param.u32 	%r234, [_Z22sgemm_double_buffer_t4PKfS0_Pfiii_param_4];
	setp.lt.s32 	%p54, %r25, %r234;
	@%p54 bra 	$L__BB0_97;
	ld.param.u32 	%r235, [_Z22sgemm_double_buffer_t4PKfS0_Pfiii_param_4];
	mad.lo.s32 	%r152, %r29, %r235, %r24;
	setp.ge.s32 	%p55, %r24, %r235;
	mul.wide.u32 	%rd47, %r152, 4;
	add.s64 	%rd9, %rd5, %rd47;
	@%p55 bra 	$L__BB0_85;
	st.global.f32 	[%rd9], %f926;
$L__BB0_85:
	ld.param.u32 	%r236, [_Z22sgemm_double_buffer_t4PKfS0_Pfiii_param_4];
	add.s32 	%r153, %r24, 1;
	setp.ge.s32 	%p56, %r153, %r236;
	@%p56 bra 	$L__BB0_87;
	st.global.f32 	[%rd9+4], %f925;
$L__BB0_87:
	ld.param.u32 	%r237, [_Z22sgemm_double_buffer_t4PKfS0_Pfiii_param_4];
	add.s32 	%r154, %r24, 2;
	setp.ge.s32 	%p57, %r154, %r237;
	@%p57 bra 	$L__BB0_89;
	st.global.f32 	[%rd9+8], %f924;
$L__BB0_89:
	ld.param.u32 	%r238, [_Z22sgemm_double_buffer_t4PKfS0_Pfiii_param_4];
	add.s32 	%r155, %r24, 3;
	setp.ge.s32 	%p58, %r155, %r238;
	@%p58 bra 	$L__BB0_91;
	st.global.f32 	[%rd9+12], %f923;
$L__BB0_91:
	ld.param.u32 	%r239, [_Z22sgemm_double_buffer_t4PKfS0_Pfiii_param_4];
	add.s32 	%r156, %r24, 4;
	setp.ge.s32 	%p59, %r156, %r239;
	@%p59 bra 	$L__BB0_93;
	st.global.f32 	[%rd9+16], %f922;
$L__BB0_93:
	ld.param.u32 	%r240, [_Z22sgemm_double_buffer_t4PKfS0_Pfiii_param_4];
	add.s32 	%r157, %r24, 5;
	setp.ge.s32 	%p60, %r157, %r240;
	@%p60 bra 	$L__BB0_95;
	st.global.f32 	[%rd9+20], %f921;
$L__BB0_95:
	ld.param.u32 	%r241, [_Z22sgemm_double_buffer_t4PKfS0_Pfiii_param_4];
	add.s32 	%r158, %r24, 6;
	setp.ge.s32 	%p61, %r158, %r241;
	@%p61 bra 	$L__BB0_98;
	st.global.f32 	[%rd9+24], %f920;
	bra.uni 	$L__BB0_98;
$L__BB0_97:
	ld.param.u32 	%r242, [_Z22sgemm_double_buffer_t4PKfS0_Pfiii_param_4];
	mad.lo.s32 	%r159, %r29, %r242, %r24;
	mul.wide.u32 	%rd48, %r159, 4;
	add.s64 	%rd49, %rd5, %rd48;
	st.global.v4.f32 	[%rd49], {%f926, %f925, %f924, %f923};
	st.global.v4.f32 	[%rd49+16], {%f922, %f921, %f920, %f919};
$L__BB0_98:
	ld.param.u32 	%r190, [_Z22sgemm_double_buffer_t4PKfS0_Pfiii_param_3];
	add.s32 	%r30, %r23, 5;
	setp.ge.s32 	%p62, %r30, %r190;
	@%p62 bra 	$L__BB0_115;
	ld.param.u32 	%r243, [_Z22sgemm_double_buffer_t4PKfS0_Pfiii_param_4];
	setp.lt.s32 	%p63, %r25, %r243;
	@%p63 bra 	$L__BB0_114;
	ld.param.u32 	%r244, [_Z22sgemm_double_buffer_t4PKfS0_Pfiii_param_4];
	mad.lo.s32 	%r160, %r30, %r244, %r24;
	setp.ge.s32 	%p64, %r24, %r244;
	mul.wide.u32 	%rd50, %r160, 4;
	add.s64 	%rd10, %rd5, %rd50;
	@%p64 bra 	$L__BB0_102;
	st.global.f32 	[%rd10], %f918;
$L__BB0_102:
	ld.param.u32 	%r245, [_Z22sgemm_double_buffer_t4PKfS0_Pfiii_param_4];
	add.s32 	%r161, %r24, 1;
	setp.ge.s32 	%p65, %r161, %r245;
	@%p65 bra 	$L__BB0_104;
	st.global.f32 	[%rd10+4], %f917;
$L__BB0_104:
	ld.param.u32 	%r246, [_Z22sgemm_double_buffer_t4PKfS0_Pfiii_param_4];
	add.s32 	%r162, %r24, 2;
	setp.ge.s32 	%p66, %r162, %r246;
	@%p66 bra 	$L__BB0_106;
	st.global.f32 	[%rd10+8], %f916;
$L__BB0_106:
	ld.param.u32 	%r247, [_Z22sgemm_double_buffer_t4PKfS0_Pfiii_param_4];
	add.s32 	%r163, %r24, 3;
	setp.ge.s32 	%p67, %r163, %r247;
	@%p67 bra 	$L__BB0_108;
	st.global.f32 	[%rd10+12], %f915;
$L__BB0_108:
	ld.param.u32 	%r248, [_Z22sgemm_double_buffer_t4PKfS0_Pfiii_param_4];
	add.s32 	%r164, %r24, 4;
	setp.ge.s32 	%p68, %r164, %r248;
	@%p68 bra 	$L__BB0_110;
	st.global.f32 	[%rd10+16], %f914;
$L__BB0_110:
	ld.param.u32 	%r249, [_Z22sgemm_double_buffer_t4PKfS0_Pfiii_param_4];
	add.s32 	%r165, %r24, 5;
	setp.ge.s32 	%p69, %r165, %r249;
	@%p69 bra 	$L__BB0_112;
	st.global.f32 	[%rd10+20], %f913;
$L__BB0_112:
	ld.param.u32 	%r250, [_Z22sgemm_double_buffer_t4PKfS0_Pfiii_param_4];
	add.s32 	%r166, %r24, 6;
	setp.ge.s32 	%p70, %r166, %r250;
	@%p70 bra 	$L__BB0_115;
	st.global.f32 	[%rd10+24], %f912;
	bra.uni 	$L__BB0_115;
$L__BB0_114:
	ld.param.u32 	%r251, [_Z22sgemm_double_buffer_t4PKfS0_Pfiii_param_4];
	mad.lo.s32 	%r167, %r30, %r251, %r24;
	mul.wide.u32 	%rd51, %r167, 4;
	add.s64 	%rd52, %rd5, %rd51;
	st.global.v4.f32 	[%rd52], {%f918, %f917, %f916, %f915};
	st.global.v4.f32 	[%rd52+16], {%f914, %f913, %f912, %f911};
$L__BB0_115:
	ld.param.u32 	%r191, [_Z22sgemm_double_buffer_t4PKfS0_Pfiii_param_3];
	add.s32 	%r31, %r23, 6;
	setp.ge.s32 	%p71, %r31, %r191;
	@%p71 bra 	$L__BB0_132;
	ld.param.u32 	%r252, [_Z22sgemm_double_buffer_t4PKfS0_Pfiii_param_4];
	setp.lt.s32 	%p72, %r25, %r252;
	@%p72 bra 	$L__BB0_131;
	ld.param.u32 	%r253, [_Z22sgemm_double_buffer_t4PKfS0_Pfiii_param_4];
	mad.lo.s32 	%r168, %r31, %r253, %r24;
	setp.ge.s32 	%p73, %r24, %r253;
	mul.wide.u32 	%rd53, %r168, 4;
	add.s64 	%rd11, %rd5, %rd53;
	@%p73 bra 	$L__BB0_119;
	st.global.f32 	[%rd11], %f959;
$L__BB0_119:
	ld.param.u32 	%r254, [_Z22sgemm_double_buffer_t4PKfS0_Pfiii_param_4];
	add.s32 	%r169, %r24, 1;
	setp.ge.s32 	%p74, %r169, %r254;
	@%p74 bra 	$L__BB0_121;
	st.global.f32 	[%rd11+4], %f960;
$L__BB0_121:
	ld.param.u32 	%r255, [_Z22sgemm_double_buffer_t4PKfS0_Pfiii_param_4];
	add.s32 	%r170, %r24, 2;
	setp.ge.s32 	%p75, %r170, %r255;
	@%p75 bra 	$L__BB0_123;
	st.global.f32 	[%rd11+8], %f961;
$L__BB0_123:
	ld.param.u32 	%r256, [_Z22sgemm_double_buffer_t4PKfS0_Pfiii_param_4];
	add.s32 	%r171, %r24, 3;
	setp.ge.s32 	%p76, %r171, %r256;
	@%p76 bra 	$L__BB0_125;
	st.global.f32 	[%rd11+12], %f962;
$L__BB0_125:
	ld.param.u32 	%r257, [_Z22sgemm_double_buffer_t4PKfS0_Pfiii_param_4];
	add.s32 	%r172, %r24, 4;
	setp.ge.s32 	%p77, %r172, %r257;
	@%p77 bra 	$L__BB0_127;
	st.global.f32 	[%rd11+16], %f963;
$L__BB0_127:
	ld.param.u32 	%r258, [_Z22sgemm_double_buffer_t4PKfS0_Pfiii_param_4];
	add.s32 	%r173, %r24, 5;
	setp.ge.s32 	%p78, %r173, %r258;
	@%p78 bra 	$L__BB0_129;
	st.global.f32 	[%rd11+20], %f964;
$L__BB0_129:
	ld.param.u32 	%r259, [_Z22sgemm_double_buffer_t4PKfS0_Pfiii_param_4];
	add.s32 	%r174, %r24, 6;
	setp.ge.s32 	%p79, %r174, %r259;
	@%p79 bra 	$L__BB0_132;
	st.global.f32 	[%rd11+24], %f965;
	bra.uni 	$L__BB0_132;
$L__BB0_131:
	ld.param.u32 	%r260, [_Z22sgemm_double_buffer_t4PKfS0_Pfiii_param_4];
	mad.lo.s32 	%r175, %r31, %r260, %r24;
	mul.wide.u32 	%rd54, %r175, 4;
	add.s64 	%rd55, %rd5, %rd54;
	st.global.v4.f32 	[%rd55], {%f959, %f960, %f961, %f962};
	st.global.v4.f32 	[%rd55+16], {%f963, %f964, %f965, %f966};
$L__BB0_132:
	ld.param.u32 	%r192, [_Z22sgemm_double_buffer_t4PKfS0_Pfiii_param_3];
	add.s32 	%r32, %r23, 7;
	setp.ge.s32 	%p80, %r32, %r192;
	@%p80 bra 	$L__BB0_149;
	ld.param.u32 	%r261, [_Z22sgemm_double_buffer_t4PKfS0_Pfiii_param_4];
	setp.lt.s32 	%p81, %r25, %r261;
	@%p81 bra 	$L__BB0_148;
	ld.param.u32 	%r262, [_Z22sgemm_double_buffer_t4PKfS0_Pfiii_param_4];
	mad.lo.s32 	%r176, %r32, %r262, %r24;
	setp.ge.s32 	%p82, %r24, %r262;
	mul.wide.u32 	%rd56, %r176, 4;
	add.s64 	%rd12, %rd5, %rd56;
	@%p82 bra 	$L__BB0_136;
	st.global.f32 	[%rd12], %f967;
$L__BB0_136:
	ld.param.u32 	%r263, [_Z22sgemm_double_buffer_t4PKfS0_Pfiii_param_4];
	add.s32 	%r177, %r24, 1;
	setp.ge.s32 	%p83, %r177, %r263;
	@%p83 bra 	$L__BB0_138;
	st.global.f32 	[%rd12+4], %f968;
$L__BB0_138:
	ld.param.u32 	%r264, [_Z22sgemm_double_buffer_t4PKfS0_Pfiii_param_4];
	add.s32 	%r178, %r24, 2;
	setp.ge.s32 	%p84, %r178, %r264;
	@%p84 bra 	$L__BB0_140;
	st.global.f32 	[%rd12+8], %f969;
$L__BB0_140:
	ld.param.u32 	%r265, [_Z22sgemm_double_buffer_t4PKfS0_Pfiii_param_4];
	add.s32 	%r179, %r24, 3;
	setp.ge.s32 	%p85, %r179, %r265;
	@%p85 bra 	$L__BB0_142;
	st.global.f32 	[%rd12+12], %f970;
$L__BB0_142:
	ld.param.u32 	%r266, [_Z22sgemm_double_buffer_t4PKfS0_Pfiii_param_4];
	add.s32 	%r180, %r24, 4;
	setp.ge.s32 	%p86, %r180, %r266;
	@%p86 bra 	$L__BB0_144;
	st.global.f32 	[%rd12+16], %f971;
$L__BB0_144:
	ld.param.u32 	%r267, [_Z22sgemm_double_buffer_t4PKfS0_Pfiii_param_4];
	add.s32 	%r181, %r24, 5;
	setp.ge.s32 	%p87, %r181, %r267;
	@%p87 bra 	$L__BB0_146;
	st.global.f32 	[%rd12+20], %f972;
$L__BB0_146:
	ld.param.u32 	%r268, [_Z22sgemm_double_buffer_t4PKfS0_Pfiii_param_4];
	add.s32 	%r182, %r24, 6;
	setp.ge.s32 	%p88, %r182, %r268;
	@%p88 bra 	$L__BB0_149;
	st.global.f32 	[%rd12+24], %f973;
	bra.uni 	$L__BB0_149;
$L__BB0_148:
	ld.param.u32 	%r269, [_Z22sgemm_double_buffer_t4PKfS0_Pfiii_param_4];
	mad.lo.s32 	%r183, %r32, %r269, %r24;
	mul.wide.u32 	%rd57, %r183, 4;
	add.s64 	%rd58, %rd5, %rd57;
	st.global.v4.f32 	[%rd58], {%f967, %f968, %f969, %f970};
	st.global.v4.f32 	[%rd58+16], {%f971, %f972, %f973, %f974};
$L__BB0_149:
	ret;
$L__BB0_150:
	ld.param.u32 	%r206, [_Z22sgemm_double_buffer_t4PKfS0_Pfiii_param_4];
	ld.param.u64 	%rd62, [_Z22sgemm_double_buffer_t4PKfS0_Pfiii_param_2];
	mad.lo.s32 	%r127, %r23, %r206, %r24;
	cvta.to.global.u64 	%rd35, %rd62;
	mul.wide.u32 	%rd36, %r127, 4;
	add.s64 	%rd37, %rd35, %rd36;
	st.global.v4.f32 	[%rd37], {%f958, %f957, %f956, %f955};
	st.global.v4.f32 	[%rd37+16], {%f954, %f953, %f952, %f951};
	bra.uni 	$L__BB0_30;

}


// ===== COMPILED SASS (sm_100) =====

	.target	sm_100

	.elftype	@"ET_EXEC"


//--------------------- .note.nv.tkinfo           --------------------------
	.section	.note.nv.tkinfo,"",@"SHT_NOTE"
	.sectionflags	@"SHF_NOTE_NV_TKINFO"
	.tkinfo
        /*0018*/ 	.word	0x00000002
        /*0030*/ 	.string	""
        /*0030*/ 	.string	"ptxas"
        /*0030*/ 	.string	"Cuda compilation tools, release 13.0, V13.0.88"
        /*0030*/ 	.string	"Build cuda_13.0.r13.0/compiler.36424714_0"
        /*0030*/ 	.string	"-arch sm_100 -m 64 "



//--------------------- .note.nv.cuinfo           --------------------------
	.section	.note.nv.cuinfo,"",@"SHT_NOTE"
	.sectionflags	@"SHF_NOTE_NV_CUINFO"
        /*0018*/ 	.short	0x0002
        /*001a*/ 	.short	0x0064
        /*001c*/ 	.short	0x0082
	.zero		2


//--------------------- .nv.info                  --------------------------
	.section	.nv.info,"",@"SHT_CUDA_INFO"
	.align	4


	//----- nvinfo : EIATTR_REGCOUNT
	.align		4
        /*0000*/ 	.byte	0x04, 0x2f
        /*0002*/ 	.short	(.L_1 - .L_0)
	.align		4
.L_0:
        /*0004*/ 	.word	index@(_Z22sgemm_double_buffer_t4PKfS0_Pfiii)
        /*0008*/ 	.word	0x0000007f


	//----- nvinfo : EIATTR_FRAME_SIZE
	.align		4
.L_1:
        /*000c*/ 	.byte	0x04, 0x11
        /*000e*/ 	.short	(.L_3 - .L_2)
	.align		4
.L_2:
        /*0010*/ 	.word	index@(_Z22sgemm_double_buffer_t4PKfS0_Pfiii)
        /*0014*/ 	.word	0x00000000


	//----- nvinfo : EIATTR_MIN_STACK_SIZE
	.align		4
.L_3:
        /*0018*/ 	.byte	0x04, 0x12
        /*001a*/ 	.short	(.L_5 - .L_4)
	.align		4
.L_4:
        /*001c*/ 	.word	index@(_Z22sgemm_double_buffer_t4PKfS0_Pfiii)
        /*0020*/ 	.word	0x00000000
.L_5:


//--------------------- .nv.compat                --------------------------
	.section	.nv.compat,"",@"SHT_CUDA_COMPAT_INFO"
	.align	4
        /*0000*/ 	.byte	0x02, 0x09, 0x00, 0x00, 0x02, 0x02, 0x01, 0x00, 0x02, 0x05, 0x05, 0x00, 0x03, 0x07, 0x01, 0x01
        /*0010*/ 	.byte	0x02, 0x03, 0x00, 0x00, 0x02, 0x06, 0x01, 0x00, 0x04, 0x0b, 0x08, 0x00, 0x09, 0x00, 0x00, 0x00
        /*0020*/ 	.byte	0x00, 0x00, 0x00, 0x00


//--------------------- .nv.info._Z22sgemm_double_buffer_t4PKfS0_Pfiii --------------------------
	.section	.nv.info._Z22sgemm_double_buffer_t4PKfS0_Pfiii,"",@"SHT_CUDA_INFO"
	.sectionflags	@""
	.align	4


	//----- nvinfo : EIATTR_CUDA_API_VERSION
	.align		4
        /*0000*/ 	.byte	0x04, 0x37
        /*0002*/ 	.short	(.L_7 - .L_6)
.L_6:
        /*0004*/ 	.word	0x00000082


	//----- nvinfo : EIATTR_KPARAM_INFO
	.align		4
.L_7:
        /*0008*/ 	.byte	0x04, 0x17
        /*000a*/ 	.short	(.L_9 - .L_8)
.L_8:
        /*000c*/ 	.word	0x00000000
        /*0010*/ 	.short	0x0005
        /*0012*/ 	.short	0x0020
        /*0014*/ 	.byte	0x00, 0xf0, 0x11, 0x00


	//----- nvinfo : EIATTR_KPARAM_INFO
	.align		4
.L_9:
        /*0018*/ 	.byte	0x04, 0x17
        /*001a*/ 	.short	(.L_11 - .L_10)
.L_10:
        /*001c*/ 	.word	0x00000000
        /*0020*/ 	.short	0x0004
        /*0022*/ 	.short	0x001c
        /*0024*/ 	.byte	0x00, 0xf0, 0x11, 0x00


	//----- nvinfo : EIATTR_KPARAM_INFO
	.align		4
.L_11:
        /*0028*/ 	.byte	0x04, 0x17
        /*002a*/ 	.short	(.L_13 - .L_12)
.L_12:
        /*002c*/ 	.word	0x00000000
        /*0030*/ 	.short	0x0003
        /*0032*/ 	.short	0x0018
        /*0034*/ 	.byte	0x00, 0xf0, 0x11, 0x00


	//----- nvinfo : EIATTR_KPARAM_INFO
	.align		4
.L_13:
        /*0038*/ 	.byte	0x04, 0x17
        /*003a*/ 	.short	(.L_15 - .L_14)
.L_14:
        /*003c*/ 	.word	0x00000000
        /*0040*/ 	.short	0x0002
        /*0042*/ 	.short	0x0010
        /*0044*/ 	.byte	0x00, 0xf5, 0x21, 0x00


	//----- nvinfo : EIATTR_KPARAM_INFO
	.align		4
.L_15:
        /*0048*/ 	.byte	0x04, 0x17
        /*004a*/ 	.short	(.L_17 - .L_16)
.L_16:
        /*004c*/ 	.word	0x00000000
        /*0050*/ 	.short	0x0001
        /*0052*/ 	.short	0x0008
        /*0054*/ 	.byte	0x00, 0xf5, 0x21, 0x00


	//----- nvinfo : EIATTR_KPARAM_INFO
	.align		4
.L_17:
        /*0058*/ 	.byte	0x04, 0x17
        /*005a*/ 	.short	(.L_19 - .L_18)
.L_18:
        /*005c*/ 	.word	0x00000000
        /*0060*/ 	.short	0x0000
        /*0062*/ 	.short	0x0000
        /*0064*/ 	.byte	0x00, 0xf5, 0x21, 0x00


	//----- nvinfo : EIATTR_SPARSE_MMA_MASK
	.align		4
.L_19:
        /*0068*/ 	.byte	0x03, 0x50
        /*006a*/ 	.short	0x0000


	//----- nvinfo : EIATTR_MAXREG_COUNT
	.align		4
        /*006c*/ 	.byte	0x03, 0x1b
        /*006e*/ 	.short	0x00ff


	//----- nvinfo : EIATTR_NUM_BARRIERS
	.align		4
        /*0070*/ 	.byte	0x02, 0x4c
        /*0072*/ 	.byte	0x01
	.zero		1


	//----- nvinfo : EIATTR_MERCURY_ISA_VERSION
	.align		4
        /*0074*/ 	.byte	0x03, 0x5f
        /*0076*/ 	.short	0x0101


	//----- nvinfo : EIATTR_VRC_CTA_INIT_COUNT
	.align		4
        /*0078*/ 	.byte	0x02, 0x4a
	.zero		1
	.zero		1


	//----- nvinfo : EIATTR_EXIT_INSTR_OFFSETS
	.align		4
        /*007c*/ 	.byte	0x04, 0x1c
        /*007e*/ 	.short	(.L_21 - .L_20)


	//   ....[0]....
.L_20:
        /*0080*/ 	.word	0x00003dc0


	//   ....[1]....
        /*0084*/ 	.word	0x00003f50


	//   ....[2]....
        /*0088*/ 	.word	0x00003f70


	//   ....[3]....
        /*008c*/ 	.word	0x00003fd0


	//----- nvinfo : EIATTR_MAX_THREADS
	.align		4
.L_21:
        /*0090*/ 	.byte	0x04, 0x05
        /*0092*/ 	.short	(.L_23 - .L_22)
.L_22:
        /*0094*/ 	.word	0x00000100
        /*0098*/ 	.word	0x00000001
        /*009c*/ 	.word	0x00000001


	//----- nvinfo : EIATTR_CRS_STACK_SIZE
	.align		4
.L_23:
        /*00a0*/ 	.byte	0x04, 0x1e
        /*00a2*/ 	.short	(.L_25 - .L_24)
.L_24:
        /*00a4*/ 	.word	0x00000000


	//----- nvinfo : EIATTR_CBANK_PARAM_SIZE
	.align		4
.L_25:
        /*00a8*/ 	.byte	0x03, 0x19
        /*00aa*/ 	.short	0x0024


	//----- nvinfo : EIATTR_PARAM_CBANK
	.align		4
        /*00ac*/ 	.byte	0x04, 0x0a
        /*00ae*/ 	.short	(.L_27 - .L_26)
	.align		4
.L_26:
        /*00b0*/ 	.word	index@(.nv.constant0._Z22sgemm_double_buffer_t4PKfS0_Pfiii)
        /*00b4*/ 	.short	0x0380
        /*00b6*/ 	.short	0x0024


	//----- nvinfo : EIATTR_SW_WAR
	.align		4
.L_27:
        /*00b8*/ 	.byte	0x04, 0x36
        /*00ba*/ 	.short	(.L_29 - .L_28)
.L_28:
        /*00bc*/ 	.word	0x00000008
.L_29:


//--------------------- .nv.callgraph             --------------------------
	.section	.nv.callgraph,"",@"SHT_CUDA_CALLGRAPH"
	.align	4
	.sectionentsize	8
	.align		4
        /*0000*/ 	.word	0x00000000
	.align		4
        /*0004*/ 	.word	0xffffffff
	.align		4
        /*0008*/ 	.word	0x00000000
	.align		4
        /*000c*/ 	.word	0xfffffffe
	.align		4
        /*0010*/ 	.word	0x00000000
	.align		4
        /*0014*/ 	.word	0xfffffffd
	.align		4
        /*0018*/ 	.word	0x00000000
	.align		4
        /*001c*/ 	.word	0xfffffffc


//--------------------- .text._Z22sgemm_double_buffer_t4PKfS0_Pfiii --------------------------
	.section	.text._Z22sgemm_double_buffer_t4PKfS0_Pfiii,"ax",@progbits
	.align	128
        .global         _Z22sgemm_double_buffer_t4PKfS0_Pfiii
        .type           _Z22sgemm_double_buffer_t4PKfS0_Pfiii,@function
        .size           _Z22sgemm_double_buffer_t4PKfS0_Pfiii,(.L_x_26 - _Z22sgemm_double_buffer_t4PKfS0_Pfiii)
        .other          _Z22sgemm_double_buffer_t4PKfS0_Pfiii,@"STO_CUDA_ENTRY STV_DEFAULT"
_Z22sgemm_double_buffer_t4PKfS0_Pfiii:
.text._Z22sgemm_double_buffer_t4PKfS0_Pfiii:
[----:B------:R-:W-:Y:S01]  /*0000*/  LDC R1, c[0x0][0x37c] ;  /* 0x0000df00ff017b82 */ /* 0x000fe20000000800 */
[----:B------:R-:W0:Y:S07]  /*0010*/  S2R R0, SR_TID.X ;  /* 0x0000000000007919 */ /* 0x000e2e0000002100 */
[----:B------:R-:W1:Y:S01]  /*0020*/  S2UR UR4, SR_CTAID.Y ;  /* 0x00000000000479c3 */ /* 0x000e620000002600 */
[----:B------:R-:W2:Y:S01]  /*0030*/  LDCU UR5, c[0x0][0x398] ;  /* 0x00007300ff0577ac */ /* 0x000ea20008000800 */
[----:B------:R-:W-:Y:S01]  /*0040*/  CS2R R12, SRZ ;  /* 0x00000000000c7805 */ /* 0x000fe2000001ff00 */
[----:B------:R-:W3:Y:S01]  /*0050*/  S2R R11, SR_CTAID.X ;  /* 0x00000000000b7919 */ /* 0x000ee20000002500 */
[----:B------:R-:W-:Y:S01]  /*0060*/  CS2R R14, SRZ ;  /* 0x00000000000e7805 */ /* 0x000fe2000001ff00 */
[----:B------:R-:W4:Y:S01]  /*0070*/  LDCU.64 UR14, c[0x0][0x358] ;  /* 0x00006b00ff0e77ac */ /* 0x000f220008000a00 */
[----:B------:R-:W-:-:S02]  /*0080*/  CS2R R16, SRZ ;  /* 0x0000000000107805 */ /* 0x000fc4000001ff00 */
[----:B------:R-:W5:Y:S08]  /*0090*/  LDC R44, c[0x0][0x3a0] ;  /* 0x0000e800ff2c7b82 */ /* 0x000f700000000800 */
[----:B------:R-:W4:Y:S01]  /*00a0*/  LDC.64 R8, c[0x0][0x388] ;  /* 0x0000e200ff087b82 */ /* 0x000f220000000a00 */
[----:B-1----:R-:W-:Y:S01]  /*00b0*/  USHF.L.U32 UR4, UR4, 0x7, URZ ;  /* 0x0000000704047899 */ /* 0x002fe200080006ff */
[----:B0-----:R-:W-:-:S05]  /*00c0*/  SHF.L.U32 R3, R0, 0x2, RZ ;  /* 0x0000000200037819 */ /* 0x001fca00000006ff */
[----:B-----5:R-:W-:Y:S01]  /*00d0*/  IMAD R7, R44, UR4, RZ ;  /* 0x000000042c077c24 */ /* 0x020fe2000f8e02ff */
[----:B------:R-:W-:Y:S02]  /*00e0*/  SHF.R.U32.HI R45, RZ, 0x1, R0 ;  /* 0x00000001ff2d7819 */ /* 0x000fe40000011600 */
[----:B------:R-:W-:Y:S02]  /*00f0*/  LOP3.LUT R2, R3, 0x4, RZ, 0xc0, !PT ;  /* 0x0000000403027812 */ /* 0x000fe400078ec0ff */
[----:B------:R-:W-:Y:S02]  /*0100*/  LOP3.LUT R4, R45, UR4, RZ, 0xfc, !PT ;  /* 0x000000042d047c12 */ /* 0x000fe4000f8efcff */
[----:B------:R-:W-:Y:S02]  /*0110*/  ISETP.GE.AND P0, PT, R2, R44, PT ;  /* 0x0000002c0200720c */ /* 0x000fe40003f06270 */
[----:B---3--:R-:W-:Y:S02]  /*0120*/  SHF.L.U32 R11, R11, 0x7, RZ ;  /* 0x000000070b0b7819 */ /* 0x008fe400000006ff */
[----:B--2---:R-:W-:Y:S01]  /*0130*/  ISETP.GE.OR P0, PT, R4, UR5, P0 ;  /* 0x0000000504007c0c */ /* 0x004fe20008706670 */
[----:B------:R-:W0:Y:S01]  /*0140*/  LDCU UR5, c[0x0][0x39c] ;  /* 0x00007380ff0577ac */ /* 0x000e220008000800 */
[----:B------:R-:W-:Y:S01]  /*0150*/  LOP3.LUT R10, R3, 0x7c, RZ, 0xc0, !PT ;  /* 0x0000007c030a7812 */ /* 0x000fe200078ec0ff */
[----:B----4-:R-:W-:-:S03]  /*0160*/  IMAD.WIDE.U32 R8, R11, 0x4, R8 ;  /* 0x000000040b087825 */ /* 0x010fc600078e0008 */
[----:B------:R-:W-:-:S07]  /*0170*/  IADD3 R3, PT, PT, R11, R10, RZ ;  /* 0x0000000a0b037210 */ /* 0x000fce0007ffe0ff */
[----:B------:R-:W1:Y:S01]  /*0180*/  @!P0 LDC.64 R4, c[0x0][0x380] ;  /* 0x0000e000ff048b82 */ /* 0x000e620000000a00 */
[----:B0-----:R-:W-:-:S04]  /*0190*/  MOV R6, UR5 ;  /* 0x0000000500067c02 */ /* 0x001fc80008000f00 */
[----:B------:R-:W-:Y:S02]  /*01a0*/  ISETP.GE.AND P1, PT, R3, R6, PT ;  /* 0x000000060300720c */ /* 0x000fe40003f26270 */
[----:B------:R-:W-:-:S04]  /*01b0*/  SHF.R.U32.HI R3, RZ, 0x5, R0 ;  /* 0x00000005ff037819 */ /* 0x000fc80000011600 */
[----:B------:R-:W-:Y:S01]  /*01c0*/  ISETP.GE.OR P1, PT, R3, R44, P1 ;  /* 0x0000002c0300720c */ /* 0x000fe20000f26670 */
[----:B-1----:R-:W-:-:S04]  /*01d0*/  @!P0 IMAD.WIDE R4, R7, 0x4, R4 ;  /* 0x0000000407048825 */ /* 0x002fc800078e0204 */
[----:B------:R-:W-:-:S04]  /*01e0*/  @!P0 IMAD R7, R45, R44, R2 ;  /* 0x0000002c2d078224 */ /* 0x000fc800078e0202 */
[----:B------:R-:W-:Y:S01]  /*01f0*/  @!P0 IMAD.WIDE.U32 R4, R7, 0x4, R4 ;  /* 0x0000000407048825 */ /* 0x000fe200078e0004 */
[----:B------:R-:W-:-:S03]  /*0200*/  CS2R R18, SRZ ;  /* 0x0000000000127805 */ /* 0x000fc6000001ff00 */
[----:B------:R-:W-:Y:S01]  /*0210*/  @!P1 IMAD R7, R3, R6, R10 ;  /* 0x0000000603079224 */ /* 0x000fe200078e020a */
[----:B------:R0:W2:Y:S03]  /*0220*/  @!P0 LDG.E.128.CONSTANT R12, desc[UR14][R4.64] ;  /* 0x0000000e040c8981 */ /* 0x0000a6000c1e9d00 */
[----:B------:R-:W-:-:S05]  /*0230*/  @!P1 IMAD.WIDE.U32 R8, R7, 0x4, R8 ;  /* 0x0000000407089825 */ /* 0x000fca00078e0008 */
[----:B------:R-:W3:Y:S01]  /*0240*/  @!P1 LDG.E.128.CONSTANT R16, desc[UR14][R8.64] ;  /* 0x0000000e08109981 */ /* 0x000ee2000c1e9d00 */
[----:B------:R-:W1:Y:S01]  /*0250*/  S2UR UR6, SR_CgaCtaId ;  /* 0x00000000000679c3 */ /* 0x000e620000008800 */
[----:B------:R-:W-:Y:S02]  /*0260*/  UMOV UR4, 0x400 ;  /* 0x0000040000047882 */ /* 0x000fe40000000000 */
[----:B------:R-:W-:Y:S01]  /*0270*/  UIADD3 UR5, UPT, UPT, UR4, 0x2000, URZ ;  /* 0x0000200004057890 */ /* 0x000fe2000fffe0ff */
[----:B------:R-:W-:Y:S01]  /*0280*/  ISETP.GE.AND P0, PT, R44, 0x1, PT ;  /* 0x000000012c00780c */ /* 0x000fe20003f06270 */
[----:B-1----:R-:W-:Y:S02]  /*0290*/  ULEA UR4, UR6, UR4, 0x18 ;  /* 0x0000000406047291 */ /* 0x002fe4000f8ec0ff */
[----:B------:R-:W-:-:S04]  /*02a0*/  ULEA UR5, UR6, UR5, 0x18 ;  /* 0x0000000506057291 */ /* 0x000fc8000f8ec0ff */
[----:B------:R-:W-:Y:S02]  /*02b0*/  LEA R20, R2, UR4, 0x9 ;  /* 0x0000000402147c11 */ /* 0x000fe4000f8e48ff */
[----:B0-----:R-:W-:Y:S02]  /*02c0*/  LEA R5, R3, UR5, 0x9 ;  /* 0x0000000503057c11 */ /* 0x001fe4000f8e48ff */
[----:B------:R-:W-:Y:S02]  /*02d0*/  LEA R20, R45, R20, 0x2 ;  /* 0x000000142d147211 */ /* 0x000fe400078e10ff */
[----:B------:R-:W-:Y:S02]  /*02e0*/  LEA R5, R10, R5, 0x2 ;  /* 0x000000050a057211 */ /* 0x000fe400078e10ff */
[----:B------:R-:W-:Y:S02]  /*02f0*/  CS2R R54, SRZ ;  /* 0x0000000000367805 */ /* 0x000fe4000001ff00 */
[----:B------:R-:W-:-:S02]  /*0300*/  CS2R R52, SRZ ;  /* 0x0000000000347805 */ /* 0x000fc4000001ff00 */
[----:B------:R-:W-:Y:S02]  /*0310*/  CS2R R74, SRZ ;  /* 0x00000000004a7805 */ /* 0x000fe4000001ff00 */
[----:B------:R-:W-:Y:S02]  /*0320*/  CS2R R72, SRZ ;  /* 0x0000000000487805 */ /* 0x000fe4000001ff00 */
[----:B------:R-:W-:Y:S02]  /*0330*/  CS2R R50, SRZ ;  /* 0x0000000000327805 */ /* 0x000fe4000001ff00 */
[----:B------:R-:W-:Y:S02]  /*0340*/  CS2R R48, SRZ ;  /* 0x0000000000307805 */ /* 0x000fe4000001ff00 */
        /* <DEDUP_REMOVED lines=24> */
[----:B------:R-:W-:Y:S01]  /*04d0*/  CS2R R82, SRZ ;  /* 0x0000000000527805 */ /* 0x000fe2000001ff00 */
[----:B--2---:R-:W-:Y:S04]  /*04e0*/  STS [R20], R12 ;  /* 0x0000000c14007388 */ /* 0x004fe80000000800 */
[----:B------:R-:W-:Y:S04]  /*04f0*/  STS [R20+0x200], R13 ;  /* 0x0002000d14007388 */ /* 0x000fe80000000800 */
[----:B------:R-:W-:Y:S04]  /*0500*/  STS [R20+0x400], R14 ;  /* 0x0004000e14007388 */ /* 0x000fe80000000800 */
[----:B------:R0:W-:Y:S04]  /*0510*/  STS [R20+0x600], R15 ;  /* 0x0006000f14007388 */ /* 0x0001e80000000800 */
[----:B---3--:R1:W-:Y:S01]  /*0520*/  STS.128 [R5], R16 ;  /* 0x0000001005007388 */ /* 0x0083e20000000c00 */
[----:B0-----:R-:W-:Y:S01]  /*0530*/  CS2R R20, SRZ ;  /* 0x0000000000147805 */ /* 0x001fe2000001ff00 */
[----:B------:R-:W-:Y:S06]  /*0540*/  BAR.SYNC.DEFER_BLOCKING 0x0 ;  /* 0x0000000000007b1d */ /* 0x000fec0000010000 */
[----:B------:R-:W-:Y:S05]  /*0550*/  @!P0 BRA `(.L_x_0) ;  /* 0x0000002400e88947 */ /* 0x000fea0003800000 */
[----:B-1----:R-:W-:Y:S01]  /*0560*/  IADD3 R5, PT, PT, R3, 0x8, RZ ;  /* 0x0000000803057810 */ /* 0x002fe20007ffe0ff */
[----:B------:R-:W-:Y:S02]  /*0570*/  IMAD R44, R45, R44, R2 ;  /* 0x0000002c2d2c7224 */ /* 0x000fe400078e0202 */
[----:B------:R-:W-:Y:S01]  /*0580*/  HFMA2 R55, -RZ, RZ, 0, 0 ;  /* 0x00000000ff377431 */ /* 0x000fe200000001ff */
[----:B------:R-:W0:Y:S01]  /*0590*/  LDCU UR16, c[0x0][0x398] ;  /* 0x00007300ff1077ac */ /* 0x000e220008000800 */
[----:B------:R-:W-:Y:S01]  /*05a0*/  IMAD R4, R5, R6, R10 ;  /* 0x0000000605047224 */ /* 0x000fe200078e020a */
[----:B------:R-:W-:Y:S01]  /*05b0*/  IADD3 R5, PT, PT, R44, 0x8, RZ ;  /* 0x000000082c057810 */ /* 0x000fe20007ffe0ff */
[----:B------:R-:W1:Y:S01]  /*05c0*/  LDCU UR17, c[0x0][0x39c] ;  /* 0x00007380ff1177ac */ /* 0x000e620008000800 */
[----:B------:R-:W2:Y:S01]  /*05d0*/  LDCU UR13, c[0x0][0x3a0] ;  /* 0x00007400ff0d77ac */ /* 0x000ea20008000800 */
[----:B------:R-:W-:Y:S01]  /*05e0*/  UMOV UR12, 0x1 ;  /* 0x00000001000c7882 */ /* 0x000fe20000000000 */
[----:B------:R-:W-:Y:S01]  /*05f0*/  UMOV UR4, URZ ;  /* 0x000000ff00047c82 */ /* 0x000fe20008000000 */
[----:B------:R-:W-:-:S05]  /*0600*/  UMOV UR5, URZ ;  /* 0x000000ff00057c82 */ /* 0x000fca0008000000 */
.L_x_3:
[----:B------:R-:W3:Y:S01]  /*0610*/  S2R R0, SR_TID.X ;  /* 0x0000000000007919 */ /* 0x000ee20000002100 */
[----:B------:R-:W4:Y:S01]  /*0620*/  S2UR UR7, SR_CgaCtaId ;  /* 0x00000000000779c3 */ /* 0x000f220000008800 */
[----:B------:R-:W-:Y:S01]  /*0630*/  UMOV UR6, 0x400 ;  /* 0x0000040000067882 */ /* 0x000fe20000000000 */
[----:B------:R-:W-:Y:S02]  /*0640*/  UIADD3 UR4, UPT, UPT, UR4, 0x8, URZ ;  /* 0x0000000804047890 */ /* 0x000fe4000fffe0ff */
[----:B------:R-:W-:Y:S02]  /*0650*/  UIADD3 UR8, UPT, UPT, UR6, 0x2000, URZ ;  /* 0x0000200006087890 */ /* 0x000fe4000fffe0ff */
[----:B--2---:R-:W-:Y:S02]  /*0660*/  UISETP.GE.AND UP0, UPT, UR4, UR13, UPT ;  /* 0x0000000d0400728c */ /* 0x004fe4000bf06270 */
[----:B----4-:R-:W-:Y:S02]  /*0670*/  ULEA UR10, UR7, UR6, 0x18 ;  /* 0x00000006070a7291 */ /* 0x010fe4000f8ec0ff */
[----:B------:R-:W-:-:S02]  /*0680*/  ULEA UR11, UR7, UR8, 0x18 ;  /* 0x00000008070b7291 */ /* 0x000fc4000f8ec0ff */
[----:B------:R-:W-:Y:S02]  /*0690*/  ULEA UR6, UR5, UR10, 0xc ;  /* 0x0000000a05067291 */ /* 0x000fe4000f8e60ff */
[----:B------:R-:W-:Y:S01]  /*06a0*/  ULEA UR7, UR5, UR11, 0xc ;  /* 0x0000000b05077291 */ /* 0x000fe2000f8e60ff */
[C---:B---3--:R-:W-:Y:S02]  /*06b0*/  SHF.L.U32 R7, R0.reuse, 0x5, RZ ;  /* 0x0000000500077819 */ /* 0x048fe400000006ff */
[----:B------:R-:W-:Y:S02]  /*06c0*/  SHF.L.U32 R6, R0, 0x1, RZ ;  /* 0x0000000100067819 */ /* 0x000fe400000006ff */
[----:B------:R-:W-:Y:S02]  /*06d0*/  LOP3.LUT R7, R7, 0x1e0, RZ, 0xc0, !PT ;  /* 0x000001e007077812 */ /* 0x000fe400078ec0ff */
[----:B------:R-:W-:-:S03]  /*06e0*/  LOP3.LUT R8, R6, 0x1e0, RZ, 0xc0, !PT ;  /* 0x000001e006087812 */ /* 0x000fc600078ec0ff */
[----:B------:R-:W-:Y:S04]  /*06f0*/  LDS.128 R92, [R7+UR7] ;  /* 0x00000007075c7984 */ /* 0x000fe80008000c00 */
[----:B------:R-:W2:Y:S04]  /*0700*/  LDS.128 R88, [R8+UR6+0x10] ;  /* 0x0000100608587984 */ /* 0x000ea80008000c00 */
[----:B------:R-:W3:Y:S04]  /*0710*/  LDS.128 R44, [R8+UR6] ;  /* 0x00000006082c7984 */ /* 0x000ee80008000c00 */
[----:B------:R-:W4:Y:S01]  /*0720*/  LDS.128 R60, [R7+UR7+0x10] ;  /* 0x00001007073c7984 */ /* 0x000f220008000c00 */
[C---:B--2---:R-:W-:Y:S01]  /*0730*/  FFMA R104, R91.reuse, R95, R39 ;  /* 0x0000005f5b687223 */ /* 0x044fe20000000027 */
[-C--:B------:R-:W-:Y:S01]  /*0740*/  FFMA R101, R88, R92.reuse, R68 ;  /* 0x0000005c58657223 */ /* 0x080fe20000000044 */
[----:B------:R-:W-:Y:S01]  /*0750*/  FFMA R100, R91, R93, R37 ;  /* 0x0000005d5b647223 */ /* 0x000fe20000000025 */
[-C--:B------:R-:W-:Y:S01]  /*0760*/  FFMA R72, R89, R92.reuse, R72 ;  /* 0x0000005c59487223 */ /* 0x080fe20000000048 */
[-C--:B---3--:R-:W-:Y:S01]  /*0770*/  FFMA R9, R44, R92.reuse, R32 ;  /* 0x0000005c2c097223 */ /* 0x088fe20000000020 */
[-C--:B------:R-:W-:Y:S01]  /*0780*/  FFMA R96, R45, R92.reuse, R96 ;  /* 0x0000005c2d607223 */ /* 0x080fe20000000060 */
[-C--:B------:R-:W-:Y:S01]  /*0790*/  FFMA R11, R46, R92.reuse, R84 ;  /* 0x0000005c2e0b7223 */ /* 0x080fe20000000054 */
[----:B------:R-:W-:Y:S01]  /*07a0*/  FFMA R10, R47, R92, R64 ;  /* 0x0000005c2f0a7223 */ /* 0x000fe20000000040 */
[C---:B----4-:R-:W-:Y:S01]  /*07b0*/  FFMA R39, R44.reuse, R60, R28 ;  /* 0x0000003c2c277223 */ /* 0x050fe2000000001c */
[----:B------:R-:W-:Y:S01]  /*07c0*/  FFMA R28, R44, R61, R29 ;  /* 0x0000003d2c1c7223 */ /* 0x000fe2000000001d */
[-C--:B------:R-:W-:Y:S01]  /*07d0*/  FFMA R103, R90, R92.reuse, R76 ;  /* 0x0000005c5a677223 */ /* 0x080fe2000000004c */
[----:B------:R-:W-:Y:S01]  /*07e0*/  FFMA R36, R91, R92, R36 ;  /* 0x0000005c5b247223 */ /* 0x000fe20000000024 */
[CC--:B------:R-:W-:Y:S01]  /*07f0*/  FFMA R105, R44.reuse, R93.reuse, R33 ;  /* 0x0000005d2c697223 */ /* 0x0c0fe20000000021 */
[----:B------:R-:W-:Y:S01]  /*0800*/  FFMA R68, R45, R93, R97 ;  /* 0x0000005d2d447223 */ /* 0x000fe20000000061 */
[C---:B------:R-:W-:Y:S01]  /*0810*/  FFMA R37, R44.reuse, R94, R34 ;  /* 0x0000005e2c257223 */ /* 0x040fe20000000022 */
[C---:B------:R-:W-:Y:S01]  /*0820*/  FFMA R109, R44.reuse, R95, R35 ;  /* 0x0000005f2c6d7223 */ /* 0x040fe20000000023 */
[----:B------:R-:W-:Y:S01]  /*0830*/  FFMA R29, R44, R62, R30 ;  /* 0x0000003e2c1d7223 */ /* 0x000fe2000000001e */
[-C--:B------:R-:W-:Y:S01]  /*0840*/  FFMA R97, R46, R93.reuse, R85 ;  /* 0x0000005d2e617223 */ /* 0x080fe20000000055 */
[-C--:B------:R-:W-:Y:S01]  /*0850*/  FFMA R76, R47, R93.reuse, R65 ;  /* 0x0000005d2f4c7223 */ /* 0x080fe20000000041 */
[-C--:B------:R-:W-:Y:S01]  /*0860*/  FFMA R69, R88, R93.reuse, R69 ;  /* 0x0000005d58457223 */ /* 0x080fe20000000045 */
[-C--:B------:R-:W-:Y:S01]  /*0870*/  FFMA R92, R89, R93.reuse, R73 ;  /* 0x0000005d595c7223 */ /* 0x080fe20000000049 */
[----:B------:R-:W-:Y:S01]  /*0880*/  FFMA R77, R90, R93, R77 ;  /* 0x0000005d5a4d7223 */ /* 0x000fe2000000004d */
[----:B------:R-:W-:Y:S01]  /*0890*/  FFMA R44, R44, R63, R31 ;  /* 0x0000003f2c2c7223 */ /* 0x000fe2000000001f */
[----:B------:R-:W-:Y:S01]  /*08a0*/  FFMA R93, R88, R94, R70 ;  /* 0x0000005e585d7223 */ /* 0x000fe20000000046 */
[C---:B------:R-:W-:Y:S01]  /*08b0*/  FFMA R31, R45.reuse, R62, R42 ;  /* 0x0000003e2d1f7223 */ /* 0x040fe2000000002a */
[C---:B------:R-:W-:Y:S01]  /*08c0*/  FFMA R98, R45.reuse, R94, R98 ;  /* 0x0000005e2d627223 */ /* 0x040fe20000000062 */
[C---:B------:R-:W-:Y:S01]  /*08d0*/  FFMA R70, R45.reuse, R95, R99 ;  /* 0x0000005f2d467223 */ /* 0x040fe20000000063 */
[CC--:B------:R-:W-:Y:S01]  /*08e0*/  FFMA R40, R45.reuse, R60.reuse, R40 ;  /* 0x0000003c2d287223 */ /* 0x0c0fe20000000028 */
[C---:B------:R-:W-:Y:S01]  /*08f0*/  FFMA R30, R45.reuse, R61, R41 ;  /* 0x0000003d2d1e7223 */ /* 0x040fe20000000029 */
[----:B------:R-:W-:Y:S01]  /*0900*/  FFMA R42, R45, R63, R43 ;  /* 0x0000003f2d2a7223 */ /* 0x000fe2000000002b */
[C---:B------:R-:W-:Y:S01]  /*0910*/  FFMA R108, R47.reuse, R60, R20 ;  /* 0x0000003c2f6c7223 */ /* 0x040fe20000000014 */
[C---:B------:R-:W-:Y:S01]  /*0920*/  FFMA R110, R47.reuse, R61, R21 ;  /* 0x0000003d2f6e7223 */ /* 0x040fe20000000015 */
[C---:B------:R-:W-:Y:S01]  /*0930*/  FFMA R45, R47.reuse, R62, R22 ;  /* 0x0000003e2f2d7223 */ /* 0x040fe20000000016 */
[C---:B------:R-:W-:Y:S01]  /*0940*/  FFMA R112, R47.reuse, R63, R23 ;  /* 0x0000003f2f707223 */ /* 0x040fe20000000017 */
[----:B------:R-:W-:Y:S01]  /*0950*/  LDS.128 R32, [R8+UR6+0x200] ;  /* 0x0002000608207984 */ /* 0x000fe20008000c00 */
[-C--:B------:R-:W-:Y:S01]  /*0960*/  FFMA R73, R46, R94.reuse, R86 ;  /* 0x0000005e2e497223 */ /* 0x080fe20000000056 */
[-C--:B------:R-:W-:Y:S01]  /*0970*/  FFMA R102, R47, R94.reuse, R66 ;  /* 0x0000005e2f667223 */ /* 0x080fe20000000042 */
[-C--:B------:R-:W-:Y:S01]  /*0980*/  FFMA R74, R89, R94.reuse, R74 ;  /* 0x0000005e594a7223 */ /* 0x080fe2000000004a */
[----:B------:R-:W2:Y:S01]  /*0990*/  LDS.128 R20, [R7+UR7+0x210] ;  /* 0x0002100707147984 */ /* 0x000ea20008000c00 */
[-C--:B------:R-:W-:Y:S01]  /*09a0*/  FFMA R107, R90, R94.reuse, R78 ;  /* 0x0000005e5a6b7223 */ /* 0x080fe2000000004e */
[----:B------:R-:W-:Y:S01]  /*09b0*/  FFMA R38, R91, R94, R38 ;  /* 0x0000005e5b267223 */ /* 0x000fe20000000026 */
[-C--:B------:R-:W-:Y:S01]  /*09c0*/  FFMA R99, R46, R95.reuse, R87 ;  /* 0x0000005f2e637223 */ /* 0x080fe20000000057 */
[-C--:B------:R-:W-:Y:S01]  /*09d0*/  FFMA R78, R47, R95.reuse, R67 ;  /* 0x0000005f2f4e7223 */ /* 0x080fe20000000043 */
[-C--:B------:R-:W-:Y:S01]  /*09e0*/  FFMA R71, R88, R95.reuse, R71 ;  /* 0x0000005f58477223 */ /* 0x080fe20000000047 */
[CC--:B------:R-:W-:Y:S01]  /*09f0*/  FFMA R94, R89.reuse, R95.reuse, R75 ;  /* 0x0000005f595e7223 */ /* 0x0c0fe2000000004b */
[C---:B------:R-:W-:Y:S01]  /*0a00*/  FFMA R79, R90.reuse, R95, R79 ;  /* 0x0000005f5a4f7223 */ /* 0x040fe2000000004f */
[C---:B------:R-:W-:Y:S01]  /*0a10*/  FFMA R116, R89.reuse, R60, R52 ;  /* 0x0000003c59747223 */ /* 0x040fe20000000034 */
[C---:B------:R-:W-:Y:S01]  /*0a20*/  FFMA R118, R89.reuse, R61, R53 ;  /* 0x0000003d59767223 */ /* 0x040fe20000000035 */
[C---:B------:R-:W-:Y:S01]  /*0a30*/  FFMA R95, R89.reuse, R62, R54 ;  /* 0x0000003e595f7223 */ /* 0x040fe20000000036 */
[----:B------:R-:W-:Y:S01]  /*0a40*/  FFMA R120, R89, R63, R55 ;  /* 0x0000003f59787223 */ /* 0x000fe20000000037 */
[C---:B------:R-:W-:Y:S01]  /*0a50*/  FFMA R89, R90.reuse, R60, R56 ;  /* 0x0000003c5a597223 */ /* 0x040fe20000000038 */
[C---:B------:R-:W-:Y:S01]  /*0a60*/  FFMA R56, R90.reuse, R61, R57 ;  /* 0x0000003d5a387223 */ /* 0x040fe20000000039 */
[C---:B------:R-:W-:Y:S01]  /*0a70*/  FFMA R57, R90.reuse, R62, R58 ;  /* 0x0000003e5a397223 */ /* 0x040fe2000000003a */
[----:B------:R-:W3:Y:S01]  /*0a80*/  LDS.128 R84, [R7+UR7+0x200] ;  /* 0x0002000707547984 */ /* 0x000ee20008000c00 */
[----:B------:R-:W-:Y:S01]  /*0a90*/  FFMA R90, R90, R63, R59 ;  /* 0x0000003f5a5a7223 */ /* 0x000fe2000000003b */
[C---:B------:R-:W-:Y:S01]  /*0aa0*/  FFMA R41, R46.reuse, R60, R24 ;  /* 0x0000003c2e297223 */ /* 0x040fe20000000018 */
[CC--:B------:R-:W-:Y:S01]  /*0ab0*/  FFMA R106, R46.reuse, R61.reuse, R25 ;  /* 0x0000003d2e6a7223 */ /* 0x0c0fe20000000019 */
[----:B------:R-:W-:Y:S01]  /*0ac0*/  FFMA R43, R46, R62, R26 ;  /* 0x0000003e2e2b7223 */ /* 0x000fe2000000001a */
[C---:B------:R-:W-:Y:S01]  /*0ad0*/  FFMA R47, R88.reuse, R60, R48 ;  /* 0x0000003c582f7223 */ /* 0x040fe20000000030 */
[C---:B------:R-:W-:Y:S01]  /*0ae0*/  FFMA R114, R88.reuse, R61, R49 ;  /* 0x0000003d58727223 */ /* 0x040fe20000000031 */
[-C--:B------:R-:W-:Y:S01]  /*0af0*/  FFMA R75, R88, R62.reuse, R50 ;  /* 0x0000003e584b7223 */ /* 0x080fe20000000032 */
[C---:B------:R-:W-:Y:S01]  /*0b00*/  FFMA R59, R91.reuse, R62, R82 ;  /* 0x0000003e5b3b7223 */ /* 0x040fe20000000052 */
[----:B------:R-:W4:Y:S01]  /*0b10*/  LDS.128 R64, [R8+UR6+0x210] ;  /* 0x0002100608407984 */ /* 0x000f220008000c00 */
[-C--:B------:R-:W-:Y:S01]  /*0b20*/  FFMA R46, R46, R63.reuse, R27 ;  /* 0x0000003f2e2e7223 */ /* 0x080fe2000000001b */
[----:B------:R-:W-:Y:S01]  /*0b30*/  FFMA R88, R88, R63, R51 ;  /* 0x0000003f58587223 */ /* 0x000fe20000000033 */
[C---:B------:R-:W-:Y:S01]  /*0b40*/  FFMA R60, R91.reuse, R60, R80 ;  /* 0x0000003c5b3c7223 */ /* 0x040fe20000000050 */
[C---:B------:R-:W-:Y:S01]  /*0b50*/  FFMA R58, R91.reuse, R61, R81 ;  /* 0x0000003d5b3a7223 */ /* 0x040fe20000000051 */
[----:B------:R-:W-:Y:S01]  /*0b60*/  FFMA R62, R91, R63, R83 ;  /* 0x0000003f5b3e7223 */ /* 0x000fe20000000053 */
[----:B------:R-:W-:Y:S04]  /*0b70*/  LDS.128 R24, [R8+UR6+0x400] ;  /* 0x0004000608187984 */ /* 0x000fe80008000c00 */
[----:B-----5:R-:W5:Y:S04]  /*0b80*/  LDS.128 R52, [R7+UR7+0x400] ;  /* 0x0004000707347984 */ /* 0x020f680008000c00 */
[----:B------:R-:W-:Y:S01]  /*0b90*/  LDS.128 R48, [R8+UR6+0x410] ;  /* 0x0004100608307984 */ /* 0x000fe20008000c00 */
[CC--:B--2---:R-:W-:Y:S01]  /*0ba0*/  FFMA R80, R32.reuse, R21.reuse, R28 ;  /* 0x0000001520507223 */ /* 0x0c4fe2000000001c */
[CC--:B------:R-:W-:Y:S01]  /*0bb0*/  FFMA R61, R32.reuse, R22.reuse, R29 ;  /* 0x00000016203d7223 */ /* 0x0c0fe2000000001d */
[C---:B------:R-:W-:Y:S01]  /*0bc0*/  FFMA R82, R33.reuse, R21, R30 ;  /* 0x0000001521527223 */ /* 0x040fe2000000001e */
[C---:B------:R-:W-:Y:S01]  /*0bd0*/  FFMA R63, R33.reuse, R22, R31 ;  /* 0x00000016213f7223 */ /* 0x040fe2000000001f */
[CC--:B------:R-:W-:Y:S01]  /*0be0*/  FFMA R39, R32.reuse, R20.reuse, R39 ;  /* 0x0000001420277223 */ /* 0x0c0fe20000000027 */
[----:B------:R-:W2:Y:S01]  /*0bf0*/  LDS.128 R28, [R7+UR7+0x410] ;  /* 0x00041007071c7984 */ /* 0x000ea20008000c00 */
[-C--:B------:R-:W-:Y:S01]  /*0c00*/  FFMA R44, R32, R23.reuse, R44 ;  /* 0x00000017202c7223 */ /* 0x080fe2000000002c */
[CC--:B------:R-:W-:Y:S01]  /*0c10*/  FFMA R40, R33.reuse, R20.reuse, R40 ;  /* 0x0000001421287223 */ /* 0x0c0fe20000000028 */
[----:B------:R-:W-:Y:S01]  /*0c20*/  FFMA R42, R33, R23, R42 ;  /* 0x00000017212a7223 */ /* 0x000fe2000000002a */
[C---:B------:R-:W-:Y:S01]  /*0c30*/  FFMA R41, R34.reuse, R20, R41 ;  /* 0x0000001422297223 */ /* 0x040fe20000000029 */
[C---:B------:R-:W-:Y:S01]  /*0c40*/  FFMA R106, R34.reuse, R21, R106 ;  /* 0x00000015226a7223 */ /* 0x040fe2000000006a */
[C---:B------:R-:W-:Y:S01]  /*0c50*/  FFMA R43, R34.reuse, R22, R43 ;  /* 0x00000016222b7223 */ /* 0x040fe2000000002b */
[----:B------:R-:W-:Y:S01]  /*0c60*/  FFMA R46, R34, R23, R46 ;  /* 0x00000017222e7223 */ /* 0x000fe2000000002e */
[C---:B------:R-:W-:Y:S01]  /*0c70*/  FFMA R108, R35.reuse, R20, R108 ;  /* 0x00000014236c7223 */ /* 0x040fe2000000006c */
[----:B------:R-:W-:Y:S01]  /*0c80*/  FFMA R110, R35, R21, R110 ;  /* 0x00000015236e7223 */ /* 0x000fe2000000006e */
[-C--:B---3--:R-:W-:Y:S01]  /*0c90*/  FFMA R9, R32, R84.reuse, R9 ;  /* 0x0000005420097223 */ /* 0x088fe20000000009 */
[-C--:B------:R-:W-:Y:S01]  /*0ca0*/  FFMA R96, R33, R84.reuse, R96 ;  /* 0x0000005421607223 */ /* 0x080fe20000000060 */
[-C--:B------:R-:W-:Y:S01]  /*0cb0*/  FFMA R11, R34, R84.reuse, R11 ;  /* 0x00000054220b7223 */ /* 0x080fe2000000000b */
[----:B------:R-:W-:Y:S01]  /*0cc0*/  FFMA R10, R35, R84, R10 ;  /* 0x00000054230a7223 */ /* 0x000fe2000000000a */
[-C--:B------:R-:W-:Y:S01]  /*0cd0*/  FFMA R105, R32, R85.reuse, R105 ;  /* 0x0000005520697223 */ /* 0x080fe20000000069 */
        /* <DEDUP_REMOVED lines=10> */
[C---:B------:R-:W-:Y:S01]  /*0d80*/  FFMA R78, R35.reuse, R87, R78 ;  /* 0x00000057234e7223 */ /* 0x040fe2000000004e */
[C---:B------:R-:W-:Y:S01]  /*0d90*/  FFMA R45, R35.reuse, R22, R45 ;  /* 0x00000016232d7223 */ /* 0x040fe2000000002d */
[----:B------:R-:W-:Y:S01]  /*0da0*/  FFMA R112, R35, R23, R112 ;  /* 0x0000001723707223 */ /* 0x000fe20000000070 */
[CC--:B----4-:R-:W-:Y:S01]  /*0db0*/  FFMA R101, R64.reuse, R84.reuse, R101 ;  /* 0x0000005440657223 */ /* 0x0d0fe20000000065 */
[C---:B------:R-:W-:Y:S01]  /*0dc0*/  FFMA R72, R65.reuse, R84, R72 ;  /* 0x0000005441487223 */ /* 0x040fe20000000048 */
[CC--:B------:R-:W-:Y:S01]  /*0dd0*/  FFMA R69, R64.reuse, R85.reuse, R69 ;  /* 0x0000005540457223 */ /* 0x0c0fe20000000045 */
[C---:B------:R-:W-:Y:S01]  /*0de0*/  FFMA R92, R65.reuse, R85, R92 ;  /* 0x00000055415c7223 */ /* 0x040fe2000000005c */
[CC--:B------:R-:W-:Y:S01]  /*0df0*/  FFMA R93, R64.reuse, R86.reuse, R93 ;  /* 0x00000056405d7223 */ /* 0x0c0fe2000000005d */
[C---:B------:R-:W-:Y:S01]  /*0e00*/  FFMA R74, R65.reuse, R86, R74 ;  /* 0x00000056414a7223 */ /* 0x040fe2000000004a */
        /* <DEDUP_REMOVED lines=9> */
[----:B------:R-:W-:Y:S01]  /*0ea0*/  FFMA R120, R65, R23, R120 ;  /* 0x0000001741787223 */ /* 0x000fe20000000078 */
[C---:B------:R-:W-:Y:S01]  /*0eb0*/  FFMA R103, R66.reuse, R84, R103 ;  /* 0x0000005442677223 */ /* 0x040fe20000000067 */
[C---:B------:R-:W-:Y:S01]  /*0ec0*/  FFMA R77, R66.reuse, R85, R77 ;  /* 0x00000055424d7223 */ /* 0x040fe2000000004d */
[C---:B------:R-:W-:Y:S01]  /*0ed0*/  FFMA R107, R66.reuse, R86, R107 ;  /* 0x00000056426b7223 */ /* 0x040fe2000000006b */
        /* <DEDUP_REMOVED lines=9> */
[-C--:B-----5:R-:W-:Y:S01]  /*0f70*/  FFMA R9, R24, R52.reuse, R9 ;  /* 0x0000003418097223 */ /* 0x0a0fe20000000009 */
        /* <DEDUP_REMOVED lines=15> */
[C---:B--2---:R-:W-:Y:S01]  /*1070*/  FFMA R39, R24.reuse, R28, R39 ;  /* 0x0000001c18277223 */ /* 0x044fe20000000027 */
        /* <DEDUP_REMOVED lines=15> */
[----:B------:R-:W-:Y:S01]  /*1170*/  LDS.128 R20, [R8+UR6+0x600] ;  /* 0x0006000608147984 */ /* 0x000fe20008000c00 */
[C---:B------:R-:W-:Y:S01]  /*1180*/  FFMA R36, R67.reuse, R84, R36 ;  /* 0x0000005443247223 */ /* 0x040fe20000000024 */
[C---:B------:R-:W-:Y:S01]  /*1190*/  FFMA R100, R67.reuse, R85, R100 ;  /* 0x0000005543647223 */ /* 0x040fe20000000064 */
[C---:B------:R-:W-:Y:S01]  /*11a0*/  FFMA R38, R67.reuse, R86, R38 ;  /* 0x0000005643267223 */ /* 0x040fe20000000026 */
[----:B------:R-:W2:Y:S01]  /*11b0*/  LDS.128 R56, [R7+UR7+0x600] ;  /* 0x0006000707387984 */ /* 0x000ea20008000c00 */
[----:B------:R-:W-:Y:S01]  /*11c0*/  FFMA R104, R67, R87, R104 ;  /* 0x0000005743687223 */ /* 0x000fe20000000068 */
[-C--:B------:R-:W-:Y:S01]  /*11d0*/  FFMA R101, R48, R52.reuse, R101 ;  /* 0x0000003430657223 */ /* 0x080fe20000000065 */
[-C--:B------:R-:W-:Y:S01]  /*11e0*/  FFMA R72, R49, R52.reuse, R72 ;  /* 0x0000003431487223 */ /* 0x080fe20000000048 */
[----:B------:R-:W3:Y:S01]  /*11f0*/  LDS.128 R24, [R7+UR7+0x610] ;  /* 0x0006100707187984 */ /* 0x000ee20008000c00 */
        /* <DEDUP_REMOVED lines=10> */
[----:B------:R-:W4:Y:S01]  /*12a0*/  LDS.128 R32, [R8+UR6+0x610] ;  /* 0x0006100608207984 */ /* 0x000f220008000c00 */
[-C--:B------:R-:W-:Y:S01]  /*12b0*/  FFMA R71, R48, R55.reuse, R71 ;  /* 0x0000003730477223 */ /* 0x080fe20000000047 */
[-C--:B------:R-:W-:Y:S01]  /*12c0*/  FFMA R94, R49, R55.reuse, R94 ;  /* 0x00000037315e7223 */ /* 0x080fe2000000005e */
[-C--:B------:R-:W-:Y:S01]  /*12d0*/  FFMA R79, R50, R55.reuse, R79 ;  /* 0x00000037324f7223 */ /* 0x080fe2000000004f */
        /* <DEDUP_REMOVED lines=18> */
[-C--:B--2---:R-:W-:Y:S01]  /*1400*/  FFMA R9, R20, R56.reuse, R9 ;  /* 0x0000003814097223 */ /* 0x084fe20000000009 */
        /* <DEDUP_REMOVED lines=15> */
[C---:B---3--:R-:W-:Y:S01]  /*1500*/  FFMA R39, R20.reuse, R24, R39 ;  /* 0x0000001814277223 */ /* 0x048fe20000000027 */
        /* <DEDUP_REMOVED lines=15> */
[----:B------:R-:W2:Y:S01]  /*1600*/  LDS.128 R28, [R8+UR6+0x800] ;  /* 0x00080006081c7984 */ /* 0x000ea20008000c00 */
[-C--:B----4-:R-:W-:Y:S01]  /*1610*/  FFMA R101, R32, R56.reuse, R101 ;  /* 0x0000003820657223 */ /* 0x090fe20000000065 */
[-C--:B------:R-:W-:Y:S01]  /*1620*/  FFMA R72, R33, R56.reuse, R72 ;  /* 0x0000003821487223 */ /* 0x080fe20000000048 */
[-C--:B------:R-:W-:Y:S01]  /*1630*/  FFMA R103, R34, R56.reuse, R103 ;  /* 0x0000003822677223 */ /* 0x080fe20000000067 */
[----:B------:R-:W3:Y:S01]  /*1640*/  LDS.128 R20, [R7+UR7+0x810] ;  /* 0x0008100707147984 */ /* 0x000ee20008000c00 */
[----:B------:R-:W-:Y:S01]  /*1650*/  FFMA R36, R35, R56, R36 ;  /* 0x0000003823247223 */ /* 0x000fe20000000024 */
[-C--:B------:R-:W-:Y:S01]  /*1660*/  FFMA R69, R32, R57.reuse, R69 ;  /* 0x0000003920457223 */ /* 0x080fe20000000045 */
[-C--:B------:R-:W-:Y:S01]  /*1670*/  FFMA R92, R33, R57.reuse, R92 ;  /* 0x00000039215c7223 */ /* 0x080fe2000000005c */
[----:B------:R-:W4:Y:S01]  /*1680*/  LDS.128 R48, [R8+UR6+0x810] ;  /* 0x0008100608307984 */ /* 0x000f220008000c00 */
        /* <DEDUP_REMOVED lines=26> */
[----:B------:R-:W-:Y:S04]  /*1830*/  LDS.128 R56, [R7+UR7+0xa00] ;  /* 0x000a000707387984 */ /* 0x000fe80008000c00 */
[----:B------:R-:W5:Y:S01]  /*1840*/  LDS.128 R24, [R8+UR6+0xa00] ;  /* 0x000a000608187984 */ /* 0x000f620008000c00 */
        /* <DEDUP_REMOVED lines=12> */
[----:B------:R-:W2:Y:S01]  /*1910*/  LDS.128 R32, [R8+UR6+0xa10] ;  /* 0x000a100608207984 */ /* 0x000ea20008000c00 */
        /* <DEDUP_REMOVED lines=20> */
[-C--:B----4-:R-:W-:Y:S01]  /*1a60*/  FFMA R101, R48, R52.reuse, R101 ;  /* 0x0000003430657223 */ /* 0x090fe20000000065 */
[----:B------:R-:W3:Y:S01]  /*1a70*/  LDS.128 R28, [R7+UR7+0xa10] ;  /* 0x000a1007071c7984 */ /* 0x000ee20008000c00 */
        /* <DEDUP_REMOVED lines=32> */
[-C--:B-----5:R-:W-:Y:S01]  /*1c80*/  FFMA R9, R24, R56.reuse, R9 ;  /* 0x0000003818097223 */ /* 0x0a0fe20000000009 */
[-C--:B------:R-:W-:Y:S01]  /*1c90*/  FFMA R96, R25, R56.reuse, R96 ;  /* 0x0000003819607223 */ /* 0x080fe20000000060 */
[-C--:B------:R-:W-:Y:S01]  /*1ca0*/  FFMA R11, R26, R56.reuse, R11 ;  /* 0x000000381a0b7223 */ /* 0x080fe2000000000b */
[----:B------:R-:W4:Y:S01]  /*1cb0*/  LDS.128 R20, [R8+UR6+0xc00] ;  /* 0x000c000608147984 */ /* 0x000f220008000c00 */
[-C--:B------:R-:W-:Y:S01]  /*1cc0*/  FFMA R10, R27, R56.reuse, R10 ;  /* 0x000000381b0a7223 */ /* 0x080fe2000000000a */
[-C--:B--2---:R-:W-:Y:S01]  /*1cd0*/  FFMA R101, R32, R56.reuse, R101 ;  /* 0x0000003820657223 */ /* 0x084fe20000000065 */
[-C--:B------:R-:W-:Y:S01]  /*1ce0*/  FFMA R72, R33, R56.reuse, R72 ;  /* 0x0000003821487223 */ /* 0x080fe20000000048 */
[----:B------:R-:W2:Y:S01]  /*1cf0*/  LDS.128 R48, [R8+UR6+0xc10] ;  /* 0x000c100608307984 */ /* 0x000ea20008000c00 */
[-C--:B------:R-:W-:Y:S01]  /*1d00*/  FFMA R103, R34, R56.reuse, R103 ;  /* 0x0000003822677223 */ /* 0x080fe20000000067 */
[----:B------:R-:W-:Y:S01]  /*1d10*/  FFMA R36, R35, R56, R36 ;  /* 0x0000003823247223 */ /* 0x000fe20000000024 */
[-C--:B------:R-:W-:Y:S01]  /*1d20*/  FFMA R105, R24, R57.reuse, R105 ;  /* 0x0000003918697223 */ /* 0x080fe20000000069 */
[-C--:B------:R-:W-:Y:S01]  /*1d30*/  FFMA R68, R25, R57.reuse, R68 ;  /* 0x0000003919447223 */ /* 0x080fe20000000044 */
[-C--:B------:R-:W-:Y:S01]  /*1d40*/  FFMA R97, R26, R57.reuse, R97 ;  /* 0x000000391a617223 */ /* 0x080fe20000000061 */
[-C--:B------:R-:W-:Y:S01]  /*1d50*/  FFMA R76, R27, R57.reuse, R76 ;  /* 0x000000391b4c7223 */ /* 0x080fe2000000004c */
[-C--:B------:R-:W-:Y:S01]  /*1d60*/  FFMA R69, R32, R57.reuse, R69 ;  /* 0x0000003920457223 */ /* 0x080fe20000000045 */
[-C--:B------:R-:W-:Y:S01]  /*1d70*/  FFMA R92, R33, R57.reuse, R92 ;  /* 0x00000039215c7223 */ /* 0x080fe2000000005c */
        /* <DEDUP_REMOVED lines=32> */
[CC--:B------:R-:W-:Y:S01]  /*1f80*/  FFMA R59, R27.reuse, R30.reuse, R45 ;  /* 0x0000001e1b3b7223 */ /* 0x0c0fe2000000002d */
[----:B------:R-:W-:Y:S01]  /*1f90*/  FFMA R112, R27, R31, R112 ;  /* 0x0000001f1b707223 */ /* 0x000fe20000000070 */
[-C--:B------:R-:W-:Y:S01]  /*1fa0*/  FFMA R114, R32, R29.reuse, R114 ;  /* 0x0000001d20727223 */ /* 0x080fe20000000072 */
[-C--:B------:R-:W-:Y:S01]  /*1fb0*/  FFMA R118, R33, R29.reuse, R118 ;  /* 0x0000001d21767223 */ /* 0x080fe20000000076 */
[-C--:B------:R-:W-:Y:S01]  /*1fc0*/  FFMA R64, R34, R29.reuse, R64 ;  /* 0x0000001d22407223 */ /* 0x080fe20000000040 */
[----:B------:R-:W3:Y:S01]  /*1fd0*/  LDS.128 R24, [R7+UR7+0xc10] ;  /* 0x000c100707187984 */ /* 0x000ee20008000c00 */
[----:B------:R-:W-:Y:S01]  /*1fe0*/  FFMA R66, R35, R29, R66 ;  /* 0x0000001d23427223 */ /* 0x000fe20000000042 */
[-C--:B------:R-:W-:Y:S01]  /*1ff0*/  FFMA R75, R32, R30.reuse, R75 ;  /* 0x0000001e204b7223 */ /* 0x080fe2000000004b */
[----:B------:R-:W-:Y:S01]  /*2000*/  FFMA R95, R33, R30, R95 ;  /* 0x0000001e215f7223 */ /* 0x000fe2000000005f */
[C---:B------:R-:W-:Y:S01]  /*2010*/  FFMA R89, R34.reuse, R28, R89 ;  /* 0x0000001c22597223 */ /* 0x040fe20000000059 */
[CC--:B------:R-:W-:Y:S01]  /*2020*/  FFMA R65, R34.reuse, R30.reuse, R65 ;  /* 0x0000001e22417223 */ /* 0x0c0fe20000000041 */
[-C--:B------:R-:W-:Y:S01]  /*2030*/  FFMA R90, R34, R31.reuse, R90 ;  /* 0x0000001f225a7223 */ /* 0x080fe2000000005a */
[----:B------:R-:W-:Y:S01]  /*2040*/  FFMA R29, R35, R30, R81 ;  /* 0x0000001e231d7223 */ /* 0x000fe20000000051 */
[CC--:B------:R-:W-:Y:S01]  /*2050*/  FFMA R67, R32.reuse, R28.reuse, R47 ;  /* 0x0000001c20437223 */ /* 0x0c0fe2000000002f */
[-C--:B------:R-:W-:Y:S01]  /*2060*/  FFMA R88, R32, R31.reuse, R88 ;  /* 0x0000001f20587223 */ /* 0x080fe20000000058 */
[CC--:B------:R-:W-:Y:S01]  /*2070*/  FFMA R116, R33.reuse, R28.reuse, R116 ;  /* 0x0000001c21747223 */ /* 0x0c0fe20000000074 */
[-C--:B------:R-:W-:Y:S01]  /*2080*/  FFMA R120, R33, R31.reuse, R120 ;  /* 0x0000001f21787223 */ /* 0x080fe20000000078 */
[C---:B------:R-:W-:Y:S01]  /*2090*/  FFMA R60, R35.reuse, R28, R60 ;  /* 0x0000001c233c7223 */ /* 0x040fe2000000003c */
[----:B------:R-:W-:Y:S01]  /*20a0*/  FFMA R62, R35, R31, R62 ;  /* 0x0000001f233e7223 */ /* 0x000fe2000000003e */
[-C--:B----4-:R-:W-:Y:S01]  /*20b0*/  FFMA R105, R20, R53.reuse, R105 ;  /* 0x0000003514697223 */ /* 0x090fe20000000069 */
[-C--:B------:R-:W-:Y:S01]  /*20c0*/  FFMA R34, R21, R53.reuse, R68 ;  /* 0x0000003515227223 */ /* 0x080fe20000000044 */
[-C--:B------:R-:W-:Y:S01]  /*20d0*/  FFMA R85, R22, R53.reuse, R97 ;  /* 0x0000003516557223 */ /* 0x080fe20000000061 */
[-C--:B------:R-:W-:Y:S01]  /*20e0*/  FFMA R30, R23, R53.reuse, R76 ;  /* 0x00000035171e7223 */ /* 0x080fe2000000004c */
[-C--:B--2---:R-:W-:Y:S01]  /*20f0*/  FFMA R69, R48, R53.reuse, R69 ;  /* 0x0000003530457223 */ /* 0x084fe20000000045 */
        /* <DEDUP_REMOVED lines=17> */
[C---:B------:R-:W-:Y:S01]  /*2210*/  FFMA R52, R51.reuse, R52, R36 ;  /* 0x0000003433347223 */ /* 0x040fe20000000024 */
[----:B------:R-:W-:Y:S01]  /*2220*/  FFMA R54, R51, R54, R38 ;  /* 0x0000003633367223 */ /* 0x000fe20000000026 */
[----:B------:R-:W-:Y:S01]  /*2230*/  LDS.128 R44, [R8+UR6+0xe00] ;  /* 0x000e0006082c7984 */ /* 0x000fe20008000c00 */
[C---:B------:R-:W-:Y:S01]  /*2240*/  FFMA R109, R20.reuse, R55, R109 ;  /* 0x00000037146d7223 */ /* 0x040fe2000000006d */
[C---:B---3--:R-:W-:Y:S01]  /*2250*/  FFMA R57, R20.reuse, R24, R57 ;  /* 0x0000001814397223 */ /* 0x048fe20000000039 */
[C---:B------:R-:W-:Y:S01]  /*2260*/  FFMA R56, R20.reuse, R25, R56 ;  /* 0x0000001914387223 */ /* 0x040fe20000000038 */
[----:B------:R-:W2:Y:S01]  /*2270*/  LDS.128 R36, [R7+UR7+0xe00] ;  /* 0x000e000707247984 */ /* 0x000ea20008000c00 */
[C---:B------:R-:W-:Y:S01]  /*2280*/  FFMA R61, R20.reuse, R26, R61 ;  /* 0x0000001a143d7223 */ /* 0x040fe2000000003d */
[----:B------:R-:W-:Y:S01]  /*2290*/  FFMA R58, R20, R27, R58 ;  /* 0x0000001b143a7223 */ /* 0x000fe2000000003a */
[-C--:B------:R-:W-:Y:S01]  /*22a0*/  FFMA R124, R21, R55.reuse, R70 ;  /* 0x00000037157c7223 */ /* 0x080fe20000000046 */
[----:B------:R-:W3:Y:S01]  /*22b0*/  LDS.128 R80, [R8+UR6+0xe10] ;  /* 0x000e100608507984 */ /* 0x000ee20008000c00 */
[-C--:B------:R-:W-:Y:S01]  /*22c0*/  FFMA R87, R22, R55.reuse, R99 ;  /* 0x0000003716577223 */ /* 0x080fe20000000063 */
[-C--:B------:R-:W-:Y:S01]  /*22d0*/  FFMA R122, R23, R55.reuse, R78 ;  /* 0x00000037177a7223 */ /* 0x080fe2000000004e */
[-C--:B------:R-:W-:Y:S01]  /*22e0*/  FFMA R71, R48, R55.reuse, R71 ;  /* 0x0000003730477223 */ /* 0x080fe20000000047 */
[----:B------:R-:W4:Y:S01]  /*22f0*/  LDS.128 R8, [R7+UR7+0xe10] ;  /* 0x000e100707087984 */ /* 0x000f220008000c00 */
        /* <DEDUP_REMOVED lines=11> */
[-C--:B------:R-:W-:Y:S01]  /*23b0*/  FFMA R117, R50, R24.reuse, R89 ;  /* 0x0000001832757223 */ /* 0x080fe20000000059 */
[C---:B------:R-:W-:Y:S01]  /*23c0*/  FFMA R113, R48.reuse, R24, R67 ;  /* 0x0000001830717223 */ /* 0x040fe20000000043 */
[-C--:B------:R-:W-:Y:S01]  /*23d0*/  FFMA R111, R48, R26.reuse, R75 ;  /* 0x0000001a306f7223 */ /* 0x080fe2000000004b */
[CC--:B------:R-:W-:Y:S01]  /*23e0*/  FFMA R115, R50.reuse, R25.reuse, R64 ;  /* 0x0000001932737223 */ /* 0x0c0fe20000000040 */
[----:B------:R-:W-:Y:S01]  /*23f0*/  FFMA R89, R50, R26, R65 ;  /* 0x0000001a32597223 */ /* 0x000fe20000000041 */
[-C--:B------:R-:W-:Y:S01]  /*2400*/  FFMA R119, R51, R25.reuse, R66 ;  /* 0x0000001933777223 */ /* 0x080fe20000000042 */
[C---:B------:R-:W-:Y:S01]  /*2410*/  FFMA R108, R23.reuse, R24, R108 ;  /* 0x00000018176c7223 */ /* 0x040fe2000000006c */
[C---:B------:R-:W-:Y:S01]  /*2420*/  FFMA R110, R23.reuse, R25, R110 ;  /* 0x00000019176e7223 */ /* 0x040fe2000000006e */
[C---:B------:R-:W-:Y:S01]  /*2430*/  FFMA R59, R23.reuse, R26, R59 ;  /* 0x0000001a173b7223 */ /* 0x040fe2000000003b */
[----:B------:R-:W-:Y:S01]  /*2440*/  FFMA R112, R23, R27, R112 ;  /* 0x0000001b17707223 */ /* 0x000fe20000000070 */
[C---:B------:R-:W-:Y:S01]  /*2450*/  FFMA R114, R48.reuse, R25, R114 ;  /* 0x0000001930727223 */ /* 0x040fe20000000072 */
[----:B------:R-:W-:Y:S01]  /*2460*/  FFMA R88, R48, R27, R88 ;  /* 0x0000001b30587223 */ /* 0x000fe20000000058 */
[C---:B------:R-:W-:Y:S01]  /*2470*/  FFMA R116, R49.reuse, R24, R116 ;  /* 0x0000001831747223 */ /* 0x040fe20000000074 */
[C---:B------:R-:W-:Y:S01]  /*2480*/  FFMA R118, R49.reuse, R25, R118 ;  /* 0x0000001931767223 */ /* 0x040fe20000000076 */
[C---:B------:R-:W-:Y:S01]  /*2490*/  FFMA R95, R49.reuse, R26, R95 ;  /* 0x0000001a315f7223 */ /* 0x040fe2000000005f */
[-C--:B------:R-:W-:Y:S01]  /*24a0*/  FFMA R120, R49, R27.reuse, R120 ;  /* 0x0000001b31787223 */ /* 0x080fe20000000078 */
[-C--:B------:R-:W-:Y:S01]  /*24b0*/  FFMA R90, R50, R27.reuse, R90 ;  /* 0x0000001b325a7223 */ /* 0x080fe2000000005a */
[C---:B------:R-:W-:Y:S01]  /*24c0*/  FFMA R60, R51.reuse, R24, R60 ;  /* 0x00000018333c7223 */ /* 0x040fe2000000003c */
[C---:B------:R-:W-:Y:S01]  /*24d0*/  FFMA R121, R51.reuse, R26, R29 ;  /* 0x0000001a33797223 */ /* 0x040fe2000000001d */
[----:B------:R-:W-:Y:S01]  /*24e0*/  FFMA R62, R51, R27, R62 ;  /* 0x0000001b333e7223 */ /* 0x000fe2000000003e */
[C---:B--2---:R-:W-:Y:S01]  /*24f0*/  FFMA R84, R46.reuse, R36, R33 ;  /* 0x000000242e547223 */ /* 0x044fe20000000021 */
[CC--:B------:R-:W-:Y:S01]  /*2500*/  FFMA R97, R45.reuse, R37.reuse, R34 ;  /* 0x000000252d617223 */ /* 0x0c0fe20000000022 */
[----:B------:R-:W-:Y:S01]  /*2510*/  FFMA R86, R46, R38, R35 ;  /* 0x000000262e567223 */ /* 0x000fe20000000023 */
[-C--:B------:R-:W-:Y:S01]  /*2520*/  FFMA R32, R44, R36.reuse, R31 ;  /* 0x000000242c207223 */ /* 0x080fe2000000001f */
[-C--:B------:R-:W-:Y:S01]  /*2530*/  FFMA R96, R45, R36.reuse, R96 ;  /* 0x000000242d607223 */ /* 0x080fe20000000060 */
[-C--:B------:R-:W-:Y:S01]  /*2540*/  FFMA R64, R47, R36.reuse, R28 ;  /* 0x000000242f407223 */ /* 0x080fe2000000001c */
[-C--:B---3--:R-:W-:Y:S01]  /*2550*/  FFMA R68, R80, R36.reuse, R101 ;  /* 0x0000002450447223 */ /* 0x088fe20000000065 */
[-C--:B------:R-:W-:Y:S01]  /*2560*/  FFMA R72, R81, R36.reuse, R72 ;  /* 0x0000002451487223 */ /* 0x080fe20000000048 */
[----:B------:R-:W-:Y:S01]  /*2570*/  FFMA R76, R82, R36, R103 ;  /* 0x00000024524c7223 */ /* 0x000fe20000000067 */
        /* <DEDUP_REMOVED lines=23> */
[C---:B----4-:R-:W-:Y:S01]  /*26f0*/  FFMA R28, R44.reuse, R8, R57 ;  /* 0x000000082c1c7223 */ /* 0x050fe20000000039 */
        /* <DEDUP_REMOVED lines=11> */
[----:B------:R-:W-:Y:S06]  /*27b0*/  BRA.U UP0, `(.L_x_1) ;  /* 0x0000000100907547 */ /* 0x000fec000b800000 */
[----:B------:R-:W2:Y:S01]  /*27c0*/  S2R R7, SR_TID.X ;  /* 0x0000000000077919 */ /* 0x000ea20000002100 */
[----:B------:R-:W-:Y:S01]  /*27d0*/  IADD3 R17, PT, PT, R2, 0x8, RZ ;  /* 0x0000000802117810 */ /* 0x000fe20007ffe0ff */
[----:B------:R-:W-:Y:S01]  /*27e0*/  UMOV UR6, URZ ;  /* 0x000000ff00067c82 */ /* 0x000fe20008000000 */
[----:B------:R-:W-:Y:S01]  /*27f0*/  UMOV UR7, URZ ;  /* 0x000000ff00077c82 */ /* 0x000fe20008000000 */
[----:B------:R-:W3:Y:S01]  /*2800*/  S2R R15, SR_CTAID.X ;  /* 0x00000000000f7919 */ /* 0x000ee20000002500 */
[----:B------:R-:W-:Y:S01]  /*2810*/  ISETP.GE.AND P0, PT, R17, UR13, PT ;  /* 0x0000000d11007c0c */ /* 0x000fe2000bf06270 */
[----:B------:R-:W-:Y:S01]  /*2820*/  UMOV UR8, URZ ;  /* 0x000000ff00087c82 */ /* 0x000fe20008000000 */
[----:B------:R-:W-:Y:S01]  /*2830*/  UMOV UR9, URZ ;  /* 0x000000ff00097c82 */ /* 0x000fe20008000000 */
[----:B------:R-:W4:Y:S01]  /*2840*/  S2R R14, SR_CTAID.Y ;  /* 0x00000000000e7919 */ /* 0x000f220000002600 */
[----:B------:R-:W-:Y:S02]  /*2850*/  MOV R17, UR7 ;  /* 0x0000000700117c02 */ /* 0x000fe40008000f00 */
[----:B------:R-:W-:-:S02]  /*2860*/  MOV R18, UR8 ;  /* 0x0000000800127c02 */ /* 0x000fc40008000f00 */
[----:B------:R-:W-:Y:S02]  /*2870*/  MOV R19, UR9 ;  /* 0x0000000900137c02 */ /* 0x000fe40008000f00 */
[----:B--2---:R-:W-:Y:S02]  /*2880*/  SHF.L.U32 R12, R7, 0x2, RZ ;  /* 0x00000002070c7819 */ /* 0x004fe400000006ff */
[----:B------:R-:W-:Y:S02]  /*2890*/  SHF.R.U32.HI R13, RZ, 0x1, R7 ;  /* 0x00000001ff0d7819 */ /* 0x000fe40000011607 */
[----:B------:R-:W-:-:S04]  /*28a0*/  LOP3.LUT R16, R12, 0x7c, RZ, 0xc0, !PT ;  /* 0x0000007c0c107812 */ /* 0x000fc800078ec0ff */
[----:B---3--:R-:W-:Y:S02]  /*28b0*/  LEA R7, R15, R16, 0x7 ;  /* 0x000000100f077211 */ /* 0x008fe400078e38ff */
[----:B----4-:R-:W-:Y:S02]  /*28c0*/  SHF.L.U32 R12, R14, 0x7, RZ ;  /* 0x000000070e0c7819 */ /* 0x010fe400000006ff */
[----:B-1----:R-:W-:Y:S02]  /*28d0*/  ISETP.GE.AND P1, PT, R7, UR17, PT ;  /* 0x0000001107007c0c */ /* 0x002fe4000bf26270 */
[----:B------:R-:W-:Y:S02]  /*28e0*/  LOP3.LUT R12, R12, R13, RZ, 0xfc, !PT ;  /* 0x0000000d0c0c7212 */ /* 0x000fe400078efcff */
[----:B------:R-:W-:Y:S02]  /*28f0*/  IADD3 R7, PT, PT, R3, 0x8, RZ ;  /* 0x0000000803077810 */ /* 0x000fe40007ffe0ff */
[----:B0-----:R-:W-:-:S02]  /*2900*/  ISETP.GE.OR P0, PT, R12, UR16, P0 ;  /* 0x000000100c007c0c */ /* 0x001fc40008706670 */
[----:B------:R-:W-:Y:S02]  /*2910*/  ISETP.GE.OR P1, PT, R7, UR13, P1 ;  /* 0x0000000d07007c0c */ /* 0x000fe40008f26670 */
[----:B------:R-:W-:-:S09]  /*2920*/  MOV R16, UR6 ;  /* 0x0000000600107c02 */ /* 0x000fd20008000f00 */
[----:B------:R-:W0:Y:S01]  /*2930*/  @!P0 LDC.64 R20, c[0x0][0x380] ;  /* 0x0000e000ff148b82 */ /* 0x000e220000000a00 */
[----:B------:R-:W-:Y:S01]  /*2940*/  @!P0 IMAD R7, R14, UR13, RZ ;  /* 0x0000000d0e078c24 */ /* 0x000fe2000f8e02ff */
[----:B------:R-:W-:Y:S02]  /*2950*/  @!P1 SHF.L.U32 R23, R15, 0x7, RZ ;  /* 0x000000070f179819 */ /* 0x000fe400000006ff */
[----:B------:R-:W-:Y:S02]  /*2960*/  CS2R R14, SRZ ;  /* 0x00000000000e7805 */ /* 0x000fe4000001ff00 */
[----:B------:R-:W-:Y:S02]  /*2970*/  @!P0 SHF.L.U32 R7, R7, 0x7, RZ ;  /* 0x0000000707078819 */ /* 0x000fe400000006ff */
[----:B------:R-:W1:Y:S03]  /*2980*/  @!P1 LDC.64 R12, c[0x0][0x388] ;  /* 0x0000e200ff0c9b82 */ /* 0x000e660000000a00 */
[----:B0-----:R-:W-:-:S04]  /*2990*/  @!P0 IMAD.WIDE R20, R7, 0x4, R20 ;  /* 0x0000000407148825 */ /* 0x001fc800078e0214 */
[----:B------:R-:W-:-:S04]  /*29a0*/  @!P0 IMAD.WIDE R20, R5, 0x4, R20 ;  /* 0x0000000405148825 */ /* 0x000fc800078e0214 */
[----:B-1----:R-:W-:Y:S01]  /*29b0*/  @!P1 IMAD.WIDE.U32 R22, R23, 0x4, R12 ;  /* 0x0000000417169825 */ /* 0x002fe200078e000c */
[----:B------:R-:W-:-:S03]  /*29c0*/  CS2R R12, SRZ ;  /* 0x00000000000c7805 */ /* 0x000fc6000001ff00 */
[----:B------:R-:W-:-:S03]  /*29d0*/  @!P1 IMAD.WIDE R22, R4, 0x4, R22 ;  /* 0x0000000404169825 */ /* 0x000fc600078e0216 */
[----:B------:R2:W5:Y:S04]  /*29e0*/  @!P0 LDG.E.128.CONSTANT R12, desc[UR14][R20.64] ;  /* 0x0000000e140c8981 */ /* 0x000568000c1e9d00 */
[----:B------:R2:W5:Y:S02]  /*29f0*/  @!P1 LDG.E.128.CONSTANT R16, desc[UR14][R22.64] ;  /* 0x0000000e16109981 */ /* 0x000564000c1e9d00 */
.L_x_1:
[----:B------:R-:W-:Y:S01]  /*2a00*/  BAR.SYNC.DEFER_BLOCKING 0x0 ;  /* 0x0000000000007b1d */ /* 0x000fe20000010000 */
[----:B--2---:R-:W-:Y:S01]  /*2a10*/  FFMA R22, R47, R10, R59 ;  /* 0x0000000a2f167223 */ /* 0x004fe2000000003b */
        /* <DEDUP_REMOVED lines=13> */
[CC--:B------:R-:W-:Y:S01]  /*2af0*/  FFMA R81, R83.reuse, R9.reuse, R119 ;  /* 0x0000000953517223 */ /* 0x0c0fe20000000077 */
[----:B------:R-:W-:Y:S01]  /*2b00*/  FFMA R82, R83, R10, R121 ;  /* 0x0000000a53527223 */ /* 0x000fe20000000079 */
[C---:B------:R-:W-:Y:S01]  /*2b10*/  FFMA R20, R47.reuse, R8, R108 ;  /* 0x000000082f147223 */ /* 0x040fe2000000006c */
[C---:B------:R-:W-:Y:S01]  /*2b20*/  FFMA R21, R47.reuse, R9, R110 ;  /* 0x000000092f157223 */ /* 0x040fe2000000006e */
[-C--:B------:R-:W-:Y:S01]  /*2b30*/  FFMA R23, R47, R11.reuse, R112 ;  /* 0x0000000b2f177223 */ /* 0x080fe20000000070 */
[----:B------:R-:W-:Y:S01]  /*2b40*/  FFMA R83, R83, R11, R62 ;  /* 0x0000000b53537223 */ /* 0x000fe2000000003e */
[----:B------:R-:W-:Y:S06]  /*2b50*/  BRA.U UP0, `(.L_x_2) ;  /* 0x0000000100407547 */ /* 0x000fec000b800000 */
[C---:B------:R-:W-:Y:S01]  /*2b60*/  SHF.L.U32 R7, R0.reuse, 0xb, RZ ;  /* 0x0000000b00077819 */ /* 0x040fe200000006ff */
[----:B------:R-:W-:Y:S01]  /*2b70*/  ULEA UR6, UR12, UR10, 0xc ;  /* 0x0000000a0c067291 */ /* 0x000fe2000f8e60ff */
[----:B------:R-:W-:Y:S02]  /*2b80*/  SHF.L.U32 R8, R0, 0x4, RZ ;  /* 0x0000000400087819 */ /* 0x000fe400000006ff */
[----:B------:R-:W-:Y:S02]  /*2b90*/  LOP3.LUT R6, R6, 0x1fc, RZ, 0xc0, !PT ;  /* 0x000001fc06067812 */ /* 0x000fe400078ec0ff */
[----:B------:R-:W-:Y:S02]  /*2ba0*/  LOP3.LUT R7, R7, 0x800, RZ, 0xc0, !PT ;  /* 0x0000080007077812 */ /* 0x000fe400078ec0ff */
[C---:B------:R-:W-:Y:S02]  /*2bb0*/  LOP3.LUT R9, R8.reuse, 0xe00, RZ, 0xc0, !PT ;  /* 0x00000e0008097812 */ /* 0x040fe400078ec0ff */
[----:B------:R-:W-:-:S02]  /*2bc0*/  LOP3.LUT R8, R8, 0x1f0, RZ, 0xc0, !PT ;  /* 0x000001f008087812 */ /* 0x000fc400078ec0ff */
[----:B------:R-:W-:Y:S02]  /*2bd0*/  IADD3 R6, PT, PT, R6, UR6, R7 ;  /* 0x0000000606067c10 */ /* 0x000fe4000fffe007 */
[----:B------:R-:W-:Y:S02]  /*2be0*/  MOV R7, UR12 ;  /* 0x0000000c00077c02 */ /* 0x000fe40008000f00 */
[----:B------:R-:W-:Y:S01]  /*2bf0*/  IADD3 R8, PT, PT, R8, UR11, R9 ;  /* 0x0000000b08087c10 */ /* 0x000fe2000fffe009 */
[----:B-----5:R2:W-:Y:S03]  /*2c00*/  STS [R6], R12 ;  /* 0x0000000c06007388 */ /* 0x0205e60000000800 */
[----:B------:R-:W-:Y:S01]  /*2c10*/  LEA R8, R7, R8, 0xc ;  /* 0x0000000807087211 */ /* 0x000fe200078e60ff */
[----:B------:R2:W-:Y:S04]  /*2c20*/  STS [R6+0x200], R13 ;  /* 0x0002000d06007388 */ /* 0x0005e80000000800 */
[----:B------:R2:W-:Y:S04]  /*2c30*/  STS [R6+0x400], R14 ;  /* 0x0004000e06007388 */ /* 0x0005e80000000800 */
[----:B------:R2:W-:Y:S04]  /*2c40*/  STS [R6+0x600], R15 ;  /* 0x0006000f06007388 */ /* 0x0005e80000000800 */
[----:B------:R2:W-:Y:S02]  /*2c50*/  STS.128 [R8], R16 ;  /* 0x0000001008007388 */ /* 0x0005e40000000c00 */
.L_x_2:
[----:B--2---:R-:W2:Y:S01]  /*2c60*/  LDC R6, c[0x0][0x39c] ;  /* 0x0000e700ff067b82 */ /* 0x004ea20000000800 */
[----:B------:R-:W-:Y:S01]  /*2c70*/  UISETP.GE.AND UP0, UPT, UR4, UR13, UPT ;  /* 0x0000000d0400728c */ /* 0x000fe2000bf06270 */
[----:B------:R-:W-:Y:S01]  /*2c80*/  IADD3 R5, PT, PT, R5, 0x8, RZ ;  /* 0x0000000805057810 */ /* 0x000fe20007ffe0ff */
[----:B------:R-:W-:Y:S01]  /*2c90*/  ULOP3.LUT UR12, UR12, 0x1, URZ, 0x3c, !UPT ;  /* 0x000000010c0c7892 */ /* 0x000fe2000f8e3cff */
[----:B------:R-:W-:Y:S01]  /*2ca0*/  IADD3 R2, PT, PT, R2, 0x8, RZ ;  /* 0x0000000802027810 */ /* 0x000fe20007ffe0ff */
[----:B------:R-:W-:Y:S01]  /*2cb0*/  ULOP3.LUT UR5, UR5, 0x1, URZ, 0x3c, !UPT ;  /* 0x0000000105057892 */ /* 0x000fe2000f8e3cff */
[----:B------:R-:W-:Y:S02]  /*2cc0*/  IADD3 R3, PT, PT, R3, 0x8, RZ ;  /* 0x0000000803037810 */ /* 0x000fe40007ffe0ff */
[----:B--2---:R-:W-:Y:S01]  /*2cd0*/  LEA R4, R6, R4, 0x3 ;  /* 0x0000000406047211 */ /* 0x004fe200078e18ff */
[----:B------:R-:W-:Y:S06]  /*2ce0*/  BAR.SYNC.DEFER_BLOCKING 0x0 ;  /* 0x0000000000007b1d */ /* 0x000fec0000010000 */
[----:B------:R-:W-:Y:S05]  /*2cf0*/  BRA.U !UP0, `(.L_x_3) ;  /* 0xffffffd908447547 */ /* 0x000fea000b83ffff */
.L_x_0:
[----:B------:R-:W2:Y:S01]  /*2d00*/  S2R R3, SR_CTAID.Y ;  /* 0x0000000000037919 */ /* 0x000ea20000002600 */
[----:B------:R-:W3:Y:S01]  /*2d10*/  LDCU UR4, c[0x0][0x398] ;  /* 0x00007300ff0477ac */ /* 0x000ee20008000800 */
[----:B------:R-:W-:Y:S01]  /*2d20*/  SHF.R.U32.HI R2, RZ, 0x1, R0 ;  /* 0x00000001ff027819 */ /* 0x000fe20000011600 */
[----:B------:R-:W-:Y:S01]  /*2d30*/  BSSY.RECONVERGENT B0, `(.L_x_4) ;  /* 0x000002a000007945 */ /* 0x000fe20003800200 */
[----:B-1----:R-:W1:Y:S01]  /*2d40*/  S2R R5, SR_CTAID.X ;  /* 0x0000000000057919 */ /* 0x002e620000002500 */
[----:B------:R-:W-:Y:S02]  /*2d50*/  SHF.L.U32 R0, R0, 0x3, RZ ;  /* 0x0000000300007819 */ /* 0x000fe400000006ff */
[----:B------:R-:W-:Y:S02]  /*2d60*/  LOP3.LUT R2, R2, 0x78, RZ, 0xc0, !PT ;  /* 0x0000007802027812 */ /* 0x000fe400078ec0ff */
[----:B------:R-:W-:Y:S02]  /*2d70*/  LOP3.LUT R0, R0, 0x78, RZ, 0xc0, !PT ;  /* 0x0000007800007812 */ /* 0x000fe400078ec0ff */
[----:B--2---:R-:W-:-:S04]  /*2d80*/  LEA R2, R3, R2, 0x7 ;  /* 0x0000000203027211 */ /* 0x004fc800078e38ff */
[C---:B---3--:R-:W-:Y:S02]  /*2d90*/  ISETP.GE.AND P1, PT, R2.reuse, UR4, PT ;  /* 0x0000000402007c0c */ /* 0x048fe4000bf26270 */
[----:B------:R-:W-:Y:S02]  /*2da0*/  IADD3 R4, PT, PT, R2, 0x1, RZ ;  /* 0x0000000102047810 */ /* 0x000fe40007ffe0ff */
[----:B-1----:R-:W-:Y:S02]  /*2db0*/  LEA R3, R5, R0, 0x7 ;  /* 0x0000000005037211 */ /* 0x002fe400078e38ff */
[----:B------:R-:W-:Y:S02]  /*2dc0*/  ISETP.GE.AND P0, PT, R4, UR4, PT ;  /* 0x0000000404007c0c */ /* 0x000fe4000bf06270 */
[----:B------:R-:W-:-:S05]  /*2dd0*/  IADD3 R5, PT, PT, R3, 0x7, RZ ;  /* 0x0000000703057810 */ /* 0x000fca0007ffe0ff */
[----:B------:R-:W-:Y:S06]  /*2de0*/  @P1 BRA `(.L_x_5) ;  /* 0x0000000000781947 */ /* 0x000fec0003800000 */
[----:B------:R-:W-:-:S13]  /*2df0*/  ISETP.GE.AND P1, PT, R5, R6, PT ;  /* 0x000000060500720c */ /* 0x000fda0003f26270 */
[----:B------:R-:W1:Y:S01]  /*2e00*/  @!P1 LDC.64 R8, c[0x0][0x390] ;  /* 0x0000e400ff089b82 */ /* 0x000e620000000a00 */
[----:B------:R-:W-:-:S04]  /*2e10*/  @!P1 IMAD R7, R2, R6, R3 ;  /* 0x0000000602079224 */ /* 0x000fc800078e0203 */
[----:B-1----:R-:W-:-:S05]  /*2e20*/  @!P1 IMAD.WIDE.U32 R8, R7, 0x4, R8 ;  /* 0x0000000407089825 */ /* 0x002fca00078e0008 */
[----:B------:R1:W-:Y:S04]  /*2e30*/  @!P1 STG.E.128 desc[UR14][R8.64+0x10], R28 ;  /* 0x0000101c08009986 */ /* 0x0003e8000c101d0e */
[----:B------:R1:W-:Y:S01]  /*2e40*/  @!P1 STG.E.128 desc[UR14][R8.64], R32 ;  /* 0x0000002008009986 */ /* 0x0003e2000c101d0e */
[----:B------:R-:W-:Y:S05]  /*2e50*/  @!P1 BRA `(.L_x_5) ;  /* 0x00000000005c9947 */ /* 0x000fea0003800000 */
[----:B-1----:R-:W1:Y:S01]  /*2e60*/  LDC.64 R8, c[0x0][0x390] ;  /* 0x0000e400ff087b82 */ /* 0x002e620000000a00 */
[CC--:B------:R-:W-:Y:S01]  /*2e70*/  ISETP.GE.AND P6, PT, R3.reuse, R6.reuse, PT ;  /* 0x000000060300720c */ /* 0x0c0fe20003fc6270 */
[-C--:B-----5:R-:W-:Y:S01]  /*2e80*/  IMAD R13, R2, R6.reuse, R3 ;  /* 0x00000006020d7224 */ /* 0x0a0fe200078e0203 */
[C---:B------:R-:W-:Y:S02]  /*2e90*/  IADD3 R7, PT, PT, R3.reuse, 0x1, RZ ;  /* 0x0000000103077810 */ /* 0x040fe40007ffe0ff */
[----:B------:R-:W-:Y:S02]  /*2ea0*/  IADD3 R11, PT, PT, R3, 0x2, RZ ;  /* 0x00000002030b7810 */ /* 0x000fe40007ffe0ff */
[-C--:B------:R-:W-:Y:S02]  /*2eb0*/  ISETP.GE.AND P5, PT, R7, R6.reuse, PT ;  /* 0x000000060700720c */ /* 0x080fe40003fa6270 */
[----:B------:R-:W-:Y:S02]  /*2ec0*/  IADD3 R7, PT, PT, R3, 0x3, RZ ;  /* 0x0000000303077810 */ /* 0x000fe40007ffe0ff */
[----:B------:R-:W-:-:S02]  /*2ed0*/  ISETP.GE.AND P4, PT, R11, R6, PT ;  /* 0x000000060b00720c */ /* 0x000fc40003f86270 */
[-C--:B------:R-:W-:Y:S02]  /*2ee0*/  ISETP.GE.AND P3, PT, R7, R6.reuse, PT ;  /* 0x000000060700720c */ /* 0x080fe40003f66270 */
[C---:B------:R-:W-:Y:S02]  /*2ef0*/  IADD3 R11, PT, PT, R3.reuse, 0x4, RZ ;  /* 0x00000004030b7810 */ /* 0x040fe40007ffe0ff */
[----:B------:R-:W-:Y:S02]  /*2f00*/  IADD3 R7, PT, PT, R3, 0x6, RZ ;  /* 0x0000000603077810 */ /* 0x000fe40007ffe0ff */
[----:B------:R-:W-:Y:S01]  /*2f10*/  ISETP.GE.AND P2, PT, R11, R6, PT ;  /* 0x000000060b00720c */ /* 0x000fe20003f46270 */
[----:B-1----:R-:W-:Y:S01]  /*2f20*/  IMAD.WIDE.U32 R8, R13, 0x4, R8 ;  /* 0x000000040d087825 */ /* 0x002fe200078e0008 */
[----:B------:R-:W-:-:S04]  /*2f30*/  IADD3 R13, PT, PT, R3, 0x5, RZ ;  /* 0x00000005030d7810 */ /* 0x000fc80007ffe0ff */
[----:B------:R2:W-:Y:S01]  /*2f40*/  @!P6 STG.E desc[UR14][R8.64], R32 ;  /* 0x000000200800e986 */ /* 0x0005e2000c10190e */
[-C--:B------:R-:W-:Y:S02]  /*2f50*/  ISETP.GE.AND P1, PT, R13, R6.reuse, PT ;  /* 0x000000060d00720c */ /* 0x080fe40003f26270 */
[----:B------:R-:W-:Y:S01]  /*2f60*/  ISETP.GE.AND P6, PT, R7, R6, PT ;  /* 0x000000060700720c */ /* 0x000fe20003fc6270 */
[----:B------:R2:W-:Y:S04]  /*2f70*/  @!P5 STG.E desc[UR14][R8.64+0x4], R33 ;  /* 0x000004210800d986 */ /* 0x0005e8000c10190e */
[----:B------:R2:W-:Y:S04]  /*2f80*/  @!P4 STG.E desc[UR14][R8.64+0x8], R34 ;  /* 0x000008220800c986 */ /* 0x0005e8000c10190e */
[----:B------:R2:W-:Y:S04]  /*2f90*/  @!P3 STG.E desc[UR14][R8.64+0xc], R35 ;  /* 0x00000c230800b986 */ /* 0x0005e8000c10190e */
[----:B------:R2:W-:Y:S04]  /*2fa0*/  @!P2 STG.E desc[UR14][R8.64+0x10], R28 ;  /* 0x0000101c0800a986 */ /* 0x0005e8000c10190e */
[----:B------:R2:W-:Y:S04]  /*2fb0*/  @!P1 STG.E desc[UR14][R8.64+0x14], R29 ;  /* 0x0000141d08009986 */ /* 0x0005e8000c10190e */
[----:B------:R2:W-:Y:S02]  /*2fc0*/  @!P6 STG.E desc[UR14][R8.64+0x18], R30 ;  /* 0x0000181e0800e986 */ /* 0x0005e4000c10190e */
.L_x_5:
[----:B0-----:R-:W-:Y:S05]  /*2fd0*/  BSYNC.RECONVERGENT B0 ;  /* 0x0000000000007941 */ /* 0x001fea0003800200 */
.L_x_4:
[----:B------:R-:W-:Y:S04]  /*2fe0*/  BSSY.RECONVERGENT B0, `(.L_x_6) ;  /* 0x0000022000007945 */ /* 0x000fe80003800200 */
[----:B------:R-:W-:Y:S05]  /*2ff0*/  @P0 BRA `(.L_x_7) ;  /* 0x0000000000800947 */ /* 0x000fea0003800000 */
[----:B------:R-:W-:-:S13]  /*3000*/  ISETP.GE.AND P0, PT, R5, R6, PT ;  /* 0x000000060500720c */ /* 0x000fda0003f06270 */
[----:B------:R-:W-:Y:S05]  /*3010*/  @!P0 BRA `(.L_x_8) ;  /* 0x0000000000648947 */ /* 0x000fea0003800000 */
[----:B-12---:R-:W0:Y:S01]  /*3020*/  LDC.64 R8, c[0x0][0x390] ;  /* 0x0000e400ff087b82 */ /* 0x006e220000000a00 */
[C---:B------:R-:W-:Y:S02]  /*3030*/  IADD3 R7, PT, PT, R3.reuse, 0x1, RZ ;  /* 0x0000000103077810 */ /* 0x040fe40007ffe0ff */
[----:B------:R-:W-:Y:S02]  /*3040*/  IADD3 R11, PT, PT, R3, 0x2, RZ ;  /* 0x00000002030b7810 */ /* 0x000fe40007ffe0ff */
[-C--:B------:R-:W-:Y:S02]  /*3050*/  ISETP.GE.AND P1, PT, R7, R6.reuse, PT ;  /* 0x000000060700720c */ /* 0x080fe40003f26270 */
[----:B------:R-:W-:Y:S02]  /*3060*/  ISETP.GE.AND P2, PT, R11, R6, PT ;  /* 0x000000060b00720c */ /* 0x000fe40003f46270 */
[C---:B------:R-:W-:Y:S02]  /*3070*/  IADD3 R7, PT, PT, R3.reuse, 0x3, RZ ;  /* 0x0000000303077810 */ /* 0x040fe40007ffe0ff */
[----:B------:R-:W-:-:S02]  /*3080*/  IADD3 R11, PT, PT, R3, 0x4, RZ ;  /* 0x00000004030b7810 */ /* 0x000fc40007ffe0ff */
[----:B-----5:R-:W-:Y:S02]  /*3090*/  IADD3 R13, PT, PT, R3, 0x5, RZ ;  /* 0x00000005030d7810 */ /* 0x020fe40007ffe0ff */
[-C--:B------:R-:W-:Y:S01]  /*30a0*/  ISETP.GE.AND P3, PT, R7, R6.reuse, PT ;  /* 0x000000060700720c */ /* 0x080fe20003f66270 */
[-C--:B------:R-:W-:Y:S01]  /*30b0*/  IMAD R7, R4, R6.reuse, R3 ;  /* 0x0000000604077224 */ /* 0x080fe200078e0203 */
[-C--:B------:R-:W-:Y:S02]  /*30c0*/  ISETP.GE.AND P4, PT, R11, R6.reuse, PT ;  /* 0x000000060b00720c */ /* 0x080fe40003f86270 */
[-C--:B------:R-:W-:Y:S02]  /*30d0*/  ISETP.GE.AND P5, PT, R13, R6.reuse, PT ;  /* 0x000000060d00720c */ /* 0x080fe40003fa6270 */
[----:B------:R-:W-:Y:S01]  /*30e0*/  ISETP.GE.AND P0, PT, R3, R6, PT ;  /* 0x000000060300720c */ /* 0x000fe20003f06270 */
[----:B0-----:R-:W-:Y:S01]  /*30f0*/  IMAD.WIDE.U32 R8, R7, 0x4, R8 ;  /* 0x0000000407087825 */ /* 0x001fe200078e0008 */
[----:B------:R-:W-:-:S04]  /*3100*/  IADD3 R7, PT, PT, R3, 0x6, RZ ;  /* 0x0000000603077810 */ /* 0x000fc80007ffe0ff */
[----:B------:R3:W-:Y:S04]  /*3110*/  @!P1 STG.E desc[UR14][R8.64+0x4], R97 ;  /* 0x0000046108009986 */ /* 0x0007e8000c10190e */
[----:B------:R3:W-:Y:S04]  /*3120*/  @!P2 STG.E desc[UR14][R8.64+0x8], R98 ;  /* 0x000008620800a986 */ /* 0x0007e8000c10190e */
[----:B------:R3:W-:Y:S04]  /*3130*/  @!P3 STG.E desc[UR14][R8.64+0xc], R99 ;  /* 0x00000c630800b986 */ /* 0x0007e8000c10190e */
[----:B------:R3:W-:Y:S04]  /*3140*/  @!P4 STG.E desc[UR14][R8.64+0x10], R40 ;  /* 0x000010280800c986 */ /* 0x0007e8000c10190e */
[----:B------:R3:W-:Y:S04]  /*3150*/  @!P5 STG.E desc[UR14][R8.64+0x14], R41 ;  /* 0x000014290800d986 */ /* 0x0007e8000c10190e */
[----:B------:R3:W-:Y:S01]  /*3160*/  @!P0 STG.E desc[UR14][R8.64], R96 ;  /* 0x0000006008008986 */ /* 0x0007e2000c10190e */
[----:B------:R-:W-:-:S13]  /*3170*/  ISETP.GE.AND P0, PT, R7, R6, PT ;  /* 0x000000060700720c */ /* 0x000fda0003f06270 */
[----:B---3--:R-:W-:Y:S05]  /*3180*/  @P0 BRA `(.L_x_7) ;  /* 0x00000000001c0947 */ /* 0x008fea0003800000 */
[----:B------:R3:W-:Y:S01]  /*3190*/  STG.E desc[UR14][R8.64+0x18], R42 ;  /* 0x0000182a08007986 */ /* 0x0007e2000c10190e */
[----:B------:R-:W-:Y:S05]  /*31a0*/  BRA `(.L_x_7) ;  /* 0x0000000000147947 */ /* 0x000fea0003800000 */
.L_x_8:
[----:B-12---:R-:W0:Y:S01]  /*31b0*/  LDC.64 R8, c[0x0][0x390] ;  /* 0x0000e400ff087b82 */ /* 0x006e220000000a00 */
[----:B------:R-:W-:-:S04]  /*31c0*/  IMAD R7, R4, R6, R3 ;  /* 0x0000000604077224 */ /* 0x000fc800078e0203 */
[----:B0-----:R-:W-:-:S05]  /*31d0*/  IMAD.WIDE.U32 R8, R7, 0x4, R8 ;  /* 0x0000000407087825 */ /* 0x001fca00078e0008 */
[----:B------:R0:W-:Y:S04]  /*31e0*/  STG.E.128 desc[UR14][R8.64], R96 ;  /* 0x0000006008007986 */ /* 0x0001e8000c101d0e */
[----:B------:R0:W-:Y:S02]  /*31f0*/  STG.E.128 desc[UR14][R8.64+0x10], R40 ;  /* 0x0000102808007986 */ /* 0x0001e4000c101d0e */
.L_x_7:
[----:B------:R-:W-:Y:S05]  /*3200*/  BSYNC.RECONVERGENT B0 ;  /* 0x0000000000007941 */ /* 0x000fea0003800200 */
.L_x_6:
[----:B------:R-:W-:Y:S01]  /*3210*/  IADD3 R0, PT, PT, R2, 0x2, RZ ;  /* 0x0000000202007810 */ /* 0x000fe20007ffe0ff */
[----:B------:R-:W-:Y:S03]  /*3220*/  BSSY.RECONVERGENT B0, `(.L_x_9) ;  /* 0x0000023000007945 */ /* 0x000fe60003800200 */
[----:B------:R-:W-:-:S13]  /*3230*/  ISETP.GE.AND P0, PT, R0, UR4, PT ;  /* 0x0000000400007c0c */ /* 0x000fda000bf06270 */
[----:B------:R-:W-:Y:S05]  /*3240*/  @P0 BRA `(.L_x_10) ;  /* 0x0000000000800947 */ /* 0x000fea0003800000 */
[----:B------:R-:W-:-:S13]  /*3250*/  ISETP.GE.AND P0, PT, R5, R6, PT ;  /* 0x000000060500720c */ /* 0x000fda0003f06270 */
[----:B------:R-:W-:Y:S05]  /*3260*/  @!P0 BRA `(.L_x_11) ;  /* 0x0000000000648947 */ /* 0x000fea0003800000 */
[----:B0123--:R-:W0:Y:S01]  /*3270*/  LDC.64 R8, c[0x0][0x390] ;  /* 0x0000e400ff087b82 */ /* 0x00fe220000000a00 */
        /* <DEDUP_REMOVED lines=21> */
[----:B----4-:R-:W-:Y:S05]  /*33d0*/  @P0 BRA `(.L_x_10) ;  /* 0x00000000001c0947 */ /* 0x010fea0003800000 */
[----:B------:R4:W-:Y:S01]  /*33e0*/  STG.E desc[UR14][R8.64+0x18], R26 ;  /* 0x0000181a08007986 */ /* 0x0009e2000c10190e */
[----:B------:R-:W-:Y:S05]  /*33f0*/  BRA `(.L_x_10) ;  /* 0x0000000000147947 */ /* 0x000fea0003800000 */
.L_x_11:
[----:B0123--:R-:W0:Y:S01]  /*3400*/  LDC.64 R8, c[0x0][0x390] ;  /* 0x0000e400ff087b82 */ /* 0x00fe220000000a00 */
[----:B------:R-:W-:-:S04]  /*3410*/  IMAD R7, R0, R6, R3 ;  /* 0x0000000600077224 */ /* 0x000fc800078e0203 */
[----:B0-----:R-:W-:-:S05]  /*3420*/  IMAD.WIDE.U32 R8, R7, 0x4, R8 ;  /* 0x0000000407087825 */ /* 0x001fca00078e0008 */
[----:B------:R0:W-:Y:S04]  /*3430*/  STG.E.128 desc[UR14][R8.64], R84 ;  /* 0x0000005408007986 */ /* 0x0001e8000c101d0e */
[----:B------:R0:W-:Y:S02]  /*3440*/  STG.E.128 desc[UR14][R8.64+0x10], R24 ;  /* 0x0000101808007986 */ /* 0x0001e4000c101d0e */
.L_x_10:
[----:B------:R-:W-:Y:S05]  /*3450*/  BSYNC.RECONVERGENT B0 ;  /* 0x0000000000007941 */ /* 0x000fea0003800200 */
.L_x_9:
[----:B------:R-:W-:Y:S01]  /*3460*/  IADD3 R0, PT, PT, R2, 0x3, RZ ;  /* 0x0000000302007810 */ /* 0x000fe20007ffe0ff */
[----:B------:R-:W-:Y:S03]  /*3470*/  BSSY.RECONVERGENT B0, `(.L_x_12) ;  /* 0x0000023000007945 */ /* 0x000fe60003800200 */
[----:B------:R-:W-:-:S13]  /*3480*/  ISETP.GE.AND P0, PT, R0, UR4, PT ;  /* 0x0000000400007c0c */ /* 0x000fda000bf06270 */
[----:B------:R-:W-:Y:S05]  /*3490*/  @P0 BRA `(.L_x_13) ;  /* 0x0000000000800947 */ /* 0x000fea0003800000 */
[----:B------:R-:W-:-:S13]  /*34a0*/  ISETP.GE.AND P0, PT, R5, R6, PT ;  /* 0x000000060500720c */ /* 0x000fda0003f06270 */
[----:B------:R-:W-:Y:S05]  /*34b0*/  @!P0 BRA `(.L_x_14) ;  /* 0x0000000000648947 */ /* 0x000fea0003800000 */
[----:B01234-:R-:W0:Y:S01]  /*34c0*/  LDC.64 R8, c[0x0][0x390] ;  /* 0x0000e400ff087b82 */ /* 0x01fe220000000a00 */
        /* <DEDUP_REMOVED lines=21> */
[----:B0-----:R-:W-:Y:S05]  /*3620*/  @P0 BRA `(.L_x_13) ;  /* 0x00000000001c0947 */ /* 0x001fea0003800000 */
[----:B------:R0:W-:Y:S01]  /*3630*/  STG.E desc[UR14][R8.64+0x18], R22 ;  /* 0x0000181608007986 */ /* 0x0001e2000c10190e */
[----:B------:R-:W-:Y:S05]  /*3640*/  BRA `(.L_x_13) ;  /* 0x0000000000147947 */ /* 0x000fea0003800000 */
.L_x_14:
[----:B01234-:R-:W0:Y:S01]  /*3650*/  LDC.64 R8, c[0x0][0x390] ;  /* 0x0000e400ff087b82 */ /* 0x01fe220000000a00 */
[----:B------:R-:W-:-:S04]  /*3660*/  IMAD R7, R0, R6, R3 ;  /* 0x0000000600077224 */ /* 0x000fc800078e0203 */
[----:B0-----:R-:W-:-:S05]  /*3670*/  IMAD.WIDE.U32 R8, R7, 0x4, R8 ;  /* 0x0000000407087825 */ /* 0x001fca00078e0008 */
[----:B------:R0:W-:Y:S04]  /*3680*/  STG.E.128 desc[UR14][R8.64], R64 ;  /* 0x0000004008007986 */ /* 0x0001e8000c101d0e */
[----:B------:R0:W-:Y:S02]  /*3690*/  STG.E.128 desc[UR14][R8.64+0x10], R20 ;  /* 0x0000101408007986 */ /* 0x0001e4000c101d0e */
.L_x_13:
[----:B------:R-:W-:Y:S05]  /*36a0*/  BSYNC.RECONVERGENT B0 ;  /* 0x0000000000007941 */ /* 0x000fea0003800200 */
.L_x_12:
        /* <DEDUP_REMOVED lines=31> */
.L_x_17:
[----:B01234-:R-:W0:Y:S01]  /*38a0*/  LDC.64 R8, c[0x0][0x390] ;  /* 0x0000e400ff087b82 */ /* 0x01fe220000000a00 */
[----:B------:R-:W-:-:S04]  /*38b0*/  IMAD R7, R0, R6, R3 ;  /* 0x0000000600077224 */ /* 0x000fc800078e0203 */
[----:B0-----:R-:W-:-:S05]  /*38c0*/  IMAD.WIDE.U32 R8, R7, 0x4, R8 ;  /* 0x0000000407087825 */ /* 0x001fca00078e0008 */
[----:B------:R0:W-:Y:S04]  /*38d0*/  STG.E.128 desc[UR14][R8.64], R68 ;  /* 0x0000004408007986 */ /* 0x0001e8000c101d0e */
[----:B------:R0:W-:Y:S02]  /*38e0*/  STG.E.128 desc[UR14][R8.64+0x10], R48 ;  /* 0x0000103008007986 */ /* 0x0001e4000c101d0e */
.L_x_16:
[----:B------:R-:W-:Y:S05]  /*38f0*/  BSYNC.RECONVERGENT B0 ;  /* 0x0000000000007941 */ /* 0x000fea0003800200 */
.L_x_15:
        /* <DEDUP_REMOVED lines=31> */
.L_x_20:
[----:B01234-:R-:W0:Y:S01]  /*3af0*/  LDC.64 R8, c[0x0][0x390] ;  /* 0x0000e400ff087b82 */ /* 0x01fe220000000a00 */
[----:B------:R-:W-:-:S04]  /*3b00*/  IMAD R7, R0, R6, R3 ;  /* 0x0000000600077224 */ /* 0x000fc800078e0203 */
[----:B0-----:R-:W-:-:S05]  /*3b10*/  IMAD.WIDE.U32 R8, R7, 0x4, R8 ;  /* 0x0000000407087825 */ /* 0x001fca00078e0008 */
[----:B------:R0:W-:Y:S04]  /*3b20*/  STG.E.128 desc[UR14][R8.64], R72 ;  /* 0x0000004808007986 */ /* 0x0001e8000c101d0e */
[----:B------:R0:W-:Y:S02]  /*3b30*/  STG.E.128 desc[UR14][R8.64+0x10], R52 ;  /* 0x0000103408007986 */ /* 0x0001e4000c101d0e */
.L_x_19:
[----:B------:R-:W-:Y:S05]  /*3b40*/  BSYNC.RECONVERGENT B0 ;  /* 0x0000000000007941 */ /* 0x000fea0003800200 */
.L_x_18:
        /* <DEDUP_REMOVED lines=31> */
.L_x_23:
[----:B01234-:R-:W0:Y:S01]  /*3d40*/  LDC.64 R8, c[0x0][0x390] ;  /* 0x0000e400ff087b82 */ /* 0x01fe220000000a00 */
[----:B------:R-:W-:-:S04]  /*3d50*/  IMAD R7, R0, R6, R3 ;  /* 0x0000000600077224 */ /* 0x000fc800078e0203 */
[----:B0-----:R-:W-:-:S05]  /*3d60*/  IMAD.WIDE.U32 R8, R7, 0x4, R8 ;  /* 0x0000000407087825 */ /* 0x001fca00078e0008 */
[----:B------:R0:W-:Y:S04]  /*3d70*/  STG.E.128 desc[UR14][R8.64], R76 ;  /* 0x0000004c08007986 */ /* 0x0001e8000c101d0e */
[----:B------:R0:W-:Y:S02]  /*3d80*/  STG.E.128 desc[UR14][R8.64+0x10], R56 ;  /* 0x0000103808007986 */ /* 0x0001e4000c101d0e */
.L_x_22:
[----:B------:R-:W-:Y:S05]  /*3d90*/  BSYNC.RECONVERGENT B0 ;  /* 0x0000000000007941 */ /* 0x000fea0003800200 */
.L_x_21:
[----:B------:R-:W-:-:S04]  /*3da0*/  IADD3 R2, PT, PT, R2, 0x7, RZ ;  /* 0x0000000702027810 */ /* 0x000fc80007ffe0ff */
[----:B------:R-:W-:-:S13]  /*3db0*/  ISETP.GE.AND P0, PT, R2, UR4, PT ;  /* 0x0000000402007c0c */ /* 0x000fda000bf06270 */
[----:B------:R-:W-:Y:S05]  /*3dc0*/  @P0 EXIT ;  /* 0x000000000000094d */ /* 0x000fea0003800000 */
[----:B------:R-:W-:-:S13]  /*3dd0*/  ISETP.GE.AND P0, PT, R5, R6, PT ;  /* 0x000000060500720c */ /* 0x000fda0003f06270 */
[----:B------:R-:W-:Y:S05]  /*3de0*/  @!P0 BRA `(.L_x_24) ;  /* 0x0000000000648947 */ /* 0x000fea0003800000 */
[----:B------:R-:W0:Y:S01]  /*3df0*/  LDC.64 R4, c[0x0][0x390] ;  /* 0x0000e400ff047b82 */ /* 0x000e220000000a00 */
[C---:B------:R-:W-:Y:S02]  /*3e00*/  IADD3 R7, PT, PT, R3.reuse, 0x1, RZ ;  /* 0x0000000103077810 */ /* 0x040fe40007ffe0ff */
[-C--:B------:R-:W-:Y:S02]  /*3e10*/  ISETP.GE.AND P0, PT, R3, R6.reuse, PT ;  /* 0x000000060300720c */ /* 0x080fe40003f06270 */
[-C--:B------:R-:W-:Y:S02]  /*3e20*/  ISETP.GE.AND P1, PT, R7, R6.reuse, PT ;  /* 0x000000060700720c */ /* 0x080fe40003f26270 */
[C---:B------:R-:W-:Y:S02]  /*3e30*/  IADD3 R7, PT, PT, R3.reuse, 0x3, RZ ;  /* 0x0000000303077810 */ /* 0x040fe40007ffe0ff */
[----:B01234-:R-:W-:Y:S02]  /*3e40*/  IADD3 R9, PT, PT, R3, 0x2, RZ ;  /* 0x0000000203097810 */ /* 0x01ffe40007ffe0ff */
[-C--:B------:R-:W-:Y:S01]  /*3e50*/  ISETP.GE.AND P3, PT, R7, R6.reuse, PT ;  /* 0x000000060700720c */ /* 0x080fe20003f66270 */
[-C--:B------:R-:W-:Y:S01]  /*3e60*/  IMAD R7, R2, R6.reuse, R3 ;  /* 0x0000000602077224 */ /* 0x080fe200078e0203 */
[----:B------:R-:W-:-:S02]  /*3e70*/  ISETP.GE.AND P2, PT, R9, R6, PT ;  /* 0x000000060900720c */ /* 0x000fc40003f46270 */
[C---:B------:R-:W-:Y:S02]  /*3e80*/  IADD3 R9, PT, PT, R3.reuse, 0x4, RZ ;  /* 0x0000000403097810 */ /* 0x040fe40007ffe0ff */
[C---:B------:R-:W-:Y:S02]  /*3e90*/  IADD3 R11, PT, PT, R3.reuse, 0x5, RZ ;  /* 0x00000005030b7810 */ /* 0x040fe40007ffe0ff */
[----:B------:R-:W-:Y:S02]  /*3ea0*/  IADD3 R3, PT, PT, R3, 0x6, RZ ;  /* 0x0000000603037810 */ /* 0x000fe40007ffe0ff */
[-C--:B------:R-:W-:Y:S02]  /*3eb0*/  ISETP.GE.AND P4, PT, R9, R6.reuse, PT ;  /* 0x000000060900720c */ /* 0x080fe40003f86270 */
[----:B------:R-:W-:Y:S01]  /*3ec0*/  ISETP.GE.AND P5, PT, R11, R6, PT ;  /* 0x000000060b00720c */ /* 0x000fe20003fa6270 */
[----:B------:R-:W-:-:S05]  /*3ed0*/  IMAD.WIDE.U32 R4, R7, 0x4, R4 ;  /* 0x0000000407047825 */ /* 0x000fca00078e0004 */
[----:B------:R0:W-:Y:S01]  /*3ee0*/  @!P0 STG.E desc[UR14][R4.64], R36 ;  /* 0x0000002404008986 */ /* 0x0001e2000c10190e */
[----:B------:R-:W-:-:S03]  /*3ef0*/  ISETP.GE.AND P0, PT, R3, R6, PT ;  /* 0x000000060300720c */ /* 0x000fc60003f06270 */
[----:B------:R0:W-:Y:S04]  /*3f00*/  @!P1 STG.E desc[UR14][R4.64+0x4], R37 ;  /* 0x0000042504009986 */ /* 0x0001e8000c10190e */
[----:B------:R0:W-:Y:S04]  /*3f10*/  @!P2 STG.E desc[UR14][R4.64+0x8], R38 ;  /* 0x000008260400a986 */ /* 0x0001e8000c10190e */
[----:B------:R0:W-:Y:S04]  /*3f20*/  @!P3 STG.E desc[UR14][R4.64+0xc], R39 ;  /* 0x00000c270400b986 */ /* 0x0001e8000c10190e */
[----:B------:R0:W-:Y:S04]  /*3f30*/  @!P4 STG.E desc[UR14][R4.64+0x10], R80 ;  /* 0x000010500400c986 */ /* 0x0001e8000c10190e */
[----:B------:R0:W-:Y:S01]  /*3f40*/  @!P5 STG.E desc[UR14][R4.64+0x14], R81 ;  /* 0x000014510400d986 */ /* 0x0001e2000c10190e */
[----:B------:R-:W-:Y:S05]  /*3f50*/  @P0 EXIT ;  /* 0x000000000000094d */ /* 0x000fea0003800000 */
[----:B------:R-:W-:Y:S01]  /*3f60*/  STG.E desc[UR14][R4.64+0x18], R82 ;  /* 0x0000185204007986 */ /* 0x000fe2000c10190e */
[----:B------:R-:W-:Y:S05]  /*3f70*/  EXIT ;  /* 0x000000000000794d */ /* 0x000fea0003800000 */
.L_x_24:
[----:B------:R-:W0:Y:S01]  /*3f80*/  LDC.64 R4, c[0x0][0x390] ;  /* 0x0000e400ff047b82 */ /* 0x000e220000000a00 */
[----:B------:R-:W-:-:S04]  /*3f90*/  IMAD R3, R2, R6, R3 ;  /* 0x0000000602037224 */ /* 0x000fc800078e0203 */
[----:B0-----:R-:W-:-:S05]  /*3fa0*/  IMAD.WIDE.U32 R4, R3, 0x4, R4 ;  /* 0x0000000403047825 */ /* 0x001fca00078e0004 */
[----:B------:R-:W-:Y:S04]  /*3fb0*/  STG.E.128 desc[UR14][R4.64], R36 ;  /* 0x0000002404007986 */ /* 0x000fe8000c101d0e */
[----:B------:R-:W-:Y:S01]  /*3fc0*/  STG.E.128 desc[UR14][R4.64+0x10], R80 ;  /* 0x0000105004007986 */ /* 0x000fe2000c101d0e */
[----:B------:R-:W-:Y:S05]  /*3fd0*/  EXIT ;  /* 0x000000000000794d */ /* 0x000fea0003800000 */
.L_x_25:
[----:B------:R-:W-:-:S00]  /*3fe0*/  BRA `(.L_x_25) ;  /* 0xfffffffc00fc7947 */ /* 0x000fc0000383ffff */
[----:B------:R-:W-:-:S00]  /*3ff0*/  NOP ;  /* 0x0000000000007918 */ /* 0x000fc00000000000 */
        /* <DEDUP_REMOVED lines=8> */
.L_x_26:


//--------------------- .nv.shared._Z22sgemm_double_buffer_t4PKfS0_Pfiii --------------------------
	.section	.nv.shared._Z22sgemm_double_buffer_t4PKfS0_Pfiii,"aw",@nobits
	.sectionflags	@""
	.align	4
.nv.shared._Z22sgemm_double_buffer_t4PKfS0_Pfiii:
	.zero		17408


//--------------------- .nv.shared.reserved.0     --------------------------
	.section	.nv.shared.reserved.0,"aw",@nobits
	.weak		__nv_reservedSMEM_offset_0_alias
	.size		__nv_reservedSMEM_offset_0_alias, 0, 64
	.other		__nv_reservedSMEM_offset_0_alias,@"STO_CUDA_RESERVED_SHARED STV_DEFAULT"
__nv_reservedSMEM_offset_0_alias:
	.zero		0
	.zero		64


//--------------------- .nv.constant0._Z22sgemm_double_buffer_t4PKfS0_Pfiii --------------------------
	.section	.nv.constant0._Z22sgemm_double_buffer_t4PKfS0_Pfiii,"a",@progbits
	.sectionflags	@""
	.align	4
.nv.constant0._Z22sgemm_double_buffer_t4PKfS0_Pfiii:
	.zero		932


//--------------------- SYMBOLS --------------------------

	.type		.nv.reservedSmem.offset0,@object
	.size		.nv.reservedSmem.offset0,0x4
	.type		.nv.reservedSmem.cap,@object
	.size		.nv.reservedSmem.cap,0x4
